	.target	sm_90a

	.elftype	@"ET_EXEC"


//--------------------- .note.nv.tkinfo           --------------------------
	.section	.note.nv.tkinfo,"",@"SHT_NOTE"
	.sectionflags	@"SHF_NOTE_NV_TKINFO"
	.tkinfo
        /*0018*/ 	.word	0x00000002
        /*0030*/ 	.string	""
        /*0030*/ 	.string	"ptxas"
        /*0030*/ 	.string	"Cuda compilation tools, release 13.0, V13.0.88"
        /*0030*/ 	.string	"Build cuda_13.0.r13.0/compiler.36424714_0"
        /*0030*/ 	.string	"-arch sm_90a -m 64 "



//--------------------- .note.nv.cuinfo           --------------------------
	.section	.note.nv.cuinfo,"",@"SHT_NOTE"
	.sectionflags	@"SHF_NOTE_NV_CUINFO"
        /*0018*/ 	.short	0x0002
        /*001a*/ 	.short	0x005a
        /*001c*/ 	.short	0x0082
	.zero		2


//--------------------- .nv.info                  --------------------------
	.section	.nv.info,"",@"SHT_CUDA_INFO"
	.align	4


	//----- nvinfo : EIATTR_REGCOUNT
	.align		4
        /*0000*/ 	.byte	0x04, 0x2f
        /*0002*/ 	.short	(.L_15 - .L_14)
	.align		4
.L_14:
        /*0004*/ 	.word	index@(_ZN7cutlass13device_kernelINS_4gemm6kernel13GemmUniversalIN4cute5tupleIJiiiiEEENS1_10collective13CollectiveMmaINS1_34MainloopSm90TmaGmmaWarpSpecializedILi3ENS5_IJNS4_1CILi2EEESB_NSA_ILi1EEEEEENS1_32KernelTmaWarpSpecializedPingpongEEENS5_IJNSA_ILi64EEENSA_ILi256EEESG_EEENS_10bfloat16_tENS5_IJlSC_lEEESJ_SK_NS4_8TiledMMAINS4_8MMA_AtomIJNS4_4SM904GMMA28MMA_64x256x16_F32BF16BF16_SSILNSO_5MajorE0ELSQ_0ELNSO_7ScaleInE1ELSR_1EEEEEENS4_6LayoutINS5_IJSC_SC_SC_EEENS5_IJNSA_ILi0EEESW_SW_EEEEENS5_IJNS4_10UnderscoreESZ_SZ_EEEEENS4_23SM90_TMA_LOAD_MULTICASTENS4_14ComposedLayoutINS4_7SwizzleILi3ELi4ELi3EEENS4_18smem_ptr_flag_bitsILi16EEENSU_INS5_IJNSA_ILi8EEESG_EEENS5_IJSG_SC_EEEEEEEvNS4_8identityES12_S1C_vS1D_EENS_8epilogue10collective6detail29Sm90TmaWarpSpecializedAdapterINS1G_15DefaultEpilogueISJ_SK_SK_NS1F_6thread17LinearCombinationISJ_Li1EffLNS1K_9ScaleType4KindE0ELNS_15FloatRoundStyleE2ESJ_EENS1_15EpilogueDefaultEEEEEvvEEEEvNT_6ParamsE)
        /*0008*/ 	.word	0x000000a8


	//----- nvinfo : EIATTR_FRAME_SIZE
	.align		4
.L_15:
        /*000c*/ 	.byte	0x04, 0x11
        /*000e*/ 	.short	(.L_17 - .L_16)
	.align		4
.L_16:
        /*0010*/ 	.word	index@(_ZN7cutlass13device_kernelINS_4gemm6kernel13GemmUniversalIN4cute5tupleIJiiiiEEENS1_10collective13CollectiveMmaINS1_34MainloopSm90TmaGmmaWarpSpecializedILi3ENS5_IJNS4_1CILi2EEESB_NSA_ILi1EEEEEENS1_32KernelTmaWarpSpecializedPingpongEEENS5_IJNSA_ILi64EEENSA_ILi256EEESG_EEENS_10bfloat16_tENS5_IJlSC_lEEESJ_SK_NS4_8TiledMMAINS4_8MMA_AtomIJNS4_4SM904GMMA28MMA_64x256x16_F32BF16BF16_SSILNSO_5MajorE0ELSQ_0ELNSO_7ScaleInE1ELSR_1EEEEEENS4_6LayoutINS5_IJSC_SC_SC_EEENS5_IJNSA_ILi0EEESW_SW_EEEEENS5_IJNS4_10UnderscoreESZ_SZ_EEEEENS4_23SM90_TMA_LOAD_MULTICASTENS4_14ComposedLayoutINS4_7SwizzleILi3ELi4ELi3EEENS4_18smem_ptr_flag_bitsILi16EEENSU_INS5_IJNSA_ILi8EEESG_EEENS5_IJSG_SC_EEEEEEEvNS4_8identityES12_S1C_vS1D_EENS_8epilogue10collective6detail29Sm90TmaWarpSpecializedAdapterINS1G_15DefaultEpilogueISJ_SK_SK_NS1F_6thread17LinearCombinationISJ_Li1EffLNS1K_9ScaleType4KindE0ELNS_15FloatRoundStyleE2ESJ_EENS1_15EpilogueDefaultEEEEEvvEEEEvNT_6ParamsE)
        /*0014*/ 	.word	0x00000008


	//----- nvinfo : EIATTR_MIN_STACK_SIZE
	.align		4
.L_17:
        /*0018*/ 	.byte	0x04, 0x12
        /*001a*/ 	.short	(.L_19 - .L_18)
	.align		4
.L_18:
        /*001c*/ 	.word	index@(_ZN7cutlass13device_kernelINS_4gemm6kernel13GemmUniversalIN4cute5tupleIJiiiiEEENS1_10collective13CollectiveMmaINS1_34MainloopSm90TmaGmmaWarpSpecializedILi3ENS5_IJNS4_1CILi2EEESB_NSA_ILi1EEEEEENS1_32KernelTmaWarpSpecializedPingpongEEENS5_IJNSA_ILi64EEENSA_ILi256EEESG_EEENS_10bfloat16_tENS5_IJlSC_lEEESJ_SK_NS4_8TiledMMAINS4_8MMA_AtomIJNS4_4SM904GMMA28MMA_64x256x16_F32BF16BF16_SSILNSO_5MajorE0ELSQ_0ELNSO_7ScaleInE1ELSR_1EEEEEENS4_6LayoutINS5_IJSC_SC_SC_EEENS5_IJNSA_ILi0EEESW_SW_EEEEENS5_IJNS4_10UnderscoreESZ_SZ_EEEEENS4_23SM90_TMA_LOAD_MULTICASTENS4_14ComposedLayoutINS4_7SwizzleILi3ELi4ELi3EEENS4_18smem_ptr_flag_bitsILi16EEENSU_INS5_IJNSA_ILi8EEESG_EEENS5_IJSG_SC_EEEEEEEvNS4_8identityES12_S1C_vS1D_EENS_8epilogue10collective6detail29Sm90TmaWarpSpecializedAdapterINS1G_15DefaultEpilogueISJ_SK_SK_NS1F_6thread17LinearCombinationISJ_Li1EffLNS1K_9ScaleType4KindE0ELNS_15FloatRoundStyleE2ESJ_EENS1_15EpilogueDefaultEEEEEvvEEEEvNT_6ParamsE)
        /*0020*/ 	.word	0x00000008
.L_19:


//--------------------- .nv.compat                --------------------------
	.section	.nv.compat,"",@"SHT_CUDA_COMPAT_INFO"
	.align	4
        /*0000*/ 	.byte	0x02, 0x09, 0x01, 0x00, 0x02, 0x02, 0x04, 0x00, 0x02, 0x05, 0x05, 0x00, 0x03, 0x07, 0x01, 0x01
        /*0010*/ 	.byte	0x02, 0x03, 0x01, 0x00, 0x02, 0x06, 0x01, 0x00, 0x04, 0x0b, 0x08, 0x00, 0x00, 0x00, 0x00, 0x00
        /*0020*/ 	.byte	0x00, 0x00, 0x00, 0x00


//--------------------- .nv.info._ZN7cutlass13device_kernelINS_4gemm6kernel13GemmUniversalIN4cute5tupleIJiiiiEEENS1_10collective13CollectiveMmaINS1_34MainloopSm90TmaGmmaWarpSpecializedILi3ENS5_IJNS4_1CILi2EEESB_NSA_ILi1EEEEEENS1_32KernelTmaWarpSpecializedPingpongEEENS5_IJNSA_ILi64EEENSA_ILi256EEESG_EEENS_10bfloat16_tENS5_IJlSC_lEEESJ_SK_NS4_8TiledMMAINS4_8MMA_AtomIJNS4_4SM904GMMA28MMA_64x256x16_F32BF16BF16_SSILNSO_5MajorE0ELSQ_0ELNSO_7ScaleInE1ELSR_1EEEEEENS4_6LayoutINS5_IJSC_SC_SC_EEENS5_IJNSA_ILi0EEESW_SW_EEEEENS5_IJNS4_10UnderscoreESZ_SZ_EEEEENS4_23SM90_TMA_LOAD_MULTICASTENS4_14ComposedLayoutINS4_7SwizzleILi3ELi4ELi3EEENS4_18smem_ptr_flag_bitsILi16EEENSU_INS5_IJNSA_ILi8EEESG_EEENS5_IJSG_SC_EEEEEEEvNS4_8identityES12_S1C_vS1D_EENS_8epilogue10collective6detail29Sm90TmaWarpSpecializedAdapterINS1G_15DefaultEpilogueISJ_SK_SK_NS1F_6thread17LinearCombinationISJ_Li1EffLNS1K_9ScaleType4KindE0ELNS_15FloatRoundStyleE2ESJ_EENS1_15EpilogueDefaultEEEEEvvEEEEvNT_6ParamsE --------------------------
	.section	.nv.info._ZN7cutlass13device_kernelINS_4gemm6kernel13GemmUniversalIN4cute5tupleIJiiiiEEENS1_10collective13CollectiveMmaINS1_34MainloopSm90TmaGmmaWarpSpecializedILi3ENS5_IJNS4_1CILi2EEESB_NSA_ILi1EEEEEENS1_32KernelTmaWarpSpecializedPingpongEEENS5_IJNSA_ILi64EEENSA_ILi256EEESG_EEENS_10bfloat16_tENS5_IJlSC_lEEESJ_SK_NS4_8TiledMMAINS4_8MMA_AtomIJNS4_4SM904GMMA28MMA_64x256x16_F32BF16BF16_SSILNSO_5MajorE0ELSQ_0ELNSO_7ScaleInE1ELSR_1EEEEEENS4_6LayoutINS5_IJSC_SC_SC_EEENS5_IJNSA_ILi0EEESW_SW_EEEEENS5_IJNS4_10UnderscoreESZ_SZ_EEEEENS4_23SM90_TMA_LOAD_MULTICASTENS4_14ComposedLayoutINS4_7SwizzleILi3ELi4ELi3EEENS4_18smem_ptr_flag_bitsILi16EEENSU_INS5_IJNSA_ILi8EEESG_EEENS5_IJSG_SC_EEEEEEEvNS4_8identityES12_S1C_vS1D_EENS_8epilogue10collective6detail29Sm90TmaWarpSpecializedAdapterINS1G_15DefaultEpilogueISJ_SK_SK_NS1F_6thread17LinearCombinationISJ_Li1EffLNS1K_9ScaleType4KindE0ELNS_15FloatRoundStyleE2ESJ_EENS1_15EpilogueDefaultEEEEEvvEEEEvNT_6ParamsE,"",@"SHT_CUDA_INFO"
	.sectionflags	@""
	.align	4


	//----- nvinfo : EIATTR_CUDA_API_VERSION
	.align		4
        /*0000*/ 	.byte	0x04, 0x37
        /*0002*/ 	.short	(.L_21 - .L_20)
.L_20:
        /*0004*/ 	.word	0x00000082


	//----- nvinfo : EIATTR_KPARAM_INFO
	.align		4
.L_21:
        /*0008*/ 	.byte	0x04, 0x17
        /*000a*/ 	.short	(.L_23 - .L_22)
.L_22:
        /*000c*/ 	.word	0x00000000
        /*0010*/ 	.short	0x0000
        /*0012*/ 	.short	0x0070
        /*0014*/ 	.byte	0x00, 0xf0, 0x01, 0x10


	//----- nvinfo : EIATTR_SPARSE_MMA_MASK
	.align		4
.L_23:
        /*0018*/ 	.byte	0x03, 0x50
        /*001a*/ 	.short	0x0000


	//----- nvinfo : EIATTR_MAXREG_COUNT
	.align		4
        /*001c*/ 	.byte	0x03, 0x1b
        /*001e*/ 	.short	0x00a8


	//----- nvinfo : EIATTR_NUM_BARRIERS
	.align		4
        /*0020*/ 	.byte	0x02, 0x4c
        /*0022*/ 	.byte	0x01
	.zero		1


	//----- nvinfo : EIATTR_EXTERNS
	.align		4
        /*0024*/ 	.byte	0x04, 0x0f
        /*0026*/ 	.short	(.L_25 - .L_24)


	//   ....[0]....
	.align		4
.L_24:
        /*0028*/ 	.word	index@(__assertfail)


	//----- nvinfo : EIATTR_ANNOTATIONS
	.align		4
.L_25:
        /*002c*/ 	.byte	0x04, 0x55
        /*002e*/ 	.short	(.L_27 - .L_26)


	//   ....[0]....
.L_26:
        /*0030*/ 	.word	0x00000001
        /*0034*/ 	.byte	0x90, 0x0d, 0x00, 0x00, 0x01, 0x00, 0x00, 0x00, 0x30, 0x9f, 0x00, 0x00, 0x01, 0x00, 0x00, 0x00
        /*0044*/ 	.byte	0xb0, 0xac, 0x00, 0x00


	//----- nvinfo : EIATTR_MERCURY_ISA_VERSION
	.align		4
.L_27:
        /*0048*/ 	.byte	0x03, 0x5f
        /*004a*/ 	.short	0x0101


	//----- nvinfo : EIATTR_INT_WARP_WIDE_INSTR_OFFSETS
	.align		4
        /*004c*/ 	.byte	0x04, 0x31
        /*004e*/ 	.short	(.L_29 - .L_28)


	//   ....[0]....
.L_28:
        /*0050*/ 	.word	0x00000510


	//   ....[1]....
        /*0054*/ 	.word	0x00000540


	//   ....[2]....
        /*0058*/ 	.word	0x00000580


	//   ....[3]....
        /*005c*/ 	.word	0x000006b0


	//   ....[4]....
        /*0060*/ 	.word	0x000006c0


	//   ....[5]....
        /*0064*/ 	.word	0x000006d0


	//   ....[6]....
        /*0068*/ 	.word	0x00000770


	//   ....[7]....
        /*006c*/ 	.word	0x000007b0


	//   ....[8]....
        /*0070*/ 	.word	0x00002060


	//----- nvinfo : EIATTR_COOP_GROUP_MASK_REGIDS
	.align		4
.L_29:
        /*0074*/ 	.byte	0x04, 0x29
        /*0076*/ 	.short	(.L_31 - .L_30)


	//   ....[0]....
.L_30:
        /*0078*/ 	.word	0xffffffff


	//   ....[1]....
        /*007c*/ 	.word	0xffffffff


	//   ....[2]....
        /*0080*/ 	.word	0xffffffff


	//   ....[3]....
        /*0084*/ 	.word	0xffffffff


	//   ....[4]....
        /*0088*/ 	.word	0xffffffff


	//   ....[5]....
        /*008c*/ 	.word	0xffffffff


	//   ....[6]....
        /*0090*/ 	.word	0xffffffff


	//----- nvinfo : EIATTR_COOP_GROUP_INSTR_OFFSETS
	.align		4
.L_31:
        /*0094*/ 	.byte	0x04, 0x28
        /*0096*/ 	.short	(.L_33 - .L_32)


	//   ....[0]....
.L_32:
        /*0098*/ 	.word	0x00000070


	//   ....[1]....
        /*009c*/ 	.word	0x00000080


	//   ....[2]....
        /*00a0*/ 	.word	0x00000140


	//   ....[3]....
        /*00a4*/ 	.word	0x000002d0


	//   ....[4]....
        /*00a8*/ 	.word	0x00000310


	//   ....[5]....
        /*00ac*/ 	.word	0x000006f0


	//   ....[6]....
        /*00b0*/ 	.word	0x00000930


	//----- nvinfo : EIATTR_REG_RECONFIG
	.align		4
.L_33:
        /*00b4*/ 	.byte	0x01, 0x54
	.zero		2


	//----- nvinfo : EIATTR_SYSCALL_OFFSETS
	.align		4
        /*00b8*/ 	.byte	0x04, 0x46
        /*00ba*/ 	.short	(.L_35 - .L_34)


	//   ....[0]....
.L_34:
        /*00bc*/ 	.word	0x000017c0


	//----- nvinfo : EIATTR_MBARRIER_INSTR_OFFSETS
	.align		4
.L_35:
        /*00c0*/ 	.byte	0x04, 0x39
        /*00c2*/ 	.short	(.L_37 - .L_36)


	//   ....[0]....
.L_36:
        /*00c4*/ 	.word	0x00000260
        /*00c8*/ 	.word	0x000000ff
        /*00cc*/ 	.word	0x00000000
        /*00d0*/ 	.short	0x0100
        /*00d2*/ 	.byte	0x08
	.zero		1


	//   ....[1]....
        /*00d4*/ 	.word	0x00000270
        /*00d8*/ 	.word	0x000000ff
        /*00dc*/ 	.word	0x00000018
        /*00e0*/ 	.short	0x0100
        /*00e2*/ 	.byte	0x08
	.zero		1


	//   ....[2]....
        /*00e4*/ 	.word	0x00000280
        /*00e8*/ 	.word	0x000000ff
        /*00ec*/ 	.word	0x00000008
        /*00f0*/ 	.short	0x0100
        /*00f2*/ 	.byte	0x08
	.zero		1


	//   ....[3]....
        /*00f4*/ 	.word	0x00000290
        /*00f8*/ 	.word	0x000000ff
        /*00fc*/ 	.word	0x00000020
        /*0100*/ 	.short	0x0100
        /*0102*/ 	.byte	0x08
	.zero		1


	//   ....[4]....
        /*0104*/ 	.word	0x000002a0
        /*0108*/ 	.word	0x000000ff
        /*010c*/ 	.word	0x00000010
        /*0110*/ 	.short	0x0100
        /*0112*/ 	.byte	0x08
	.zero		1


	//   ....[5]....
        /*0114*/ 	.word	0x000002b0
        /*0118*/ 	.word	0x000000ff
        /*011c*/ 	.word	0x00000028
        /*0120*/ 	.short	0x0100
        /*0122*/ 	.byte	0x08
	.zero		1


	//   ....[6]....
        /*0124*/ 	.word	0x000007e0
        /*0128*/ 	.word	0x000000ff
        /*012c*/ 	.word	0x00000060
        /*0130*/ 	.short	0x0100
        /*0132*/ 	.byte	0x08
	.zero		1


	//   ....[7]....
        /*0134*/ 	.word	0x00000870
        /*0138*/ 	.word	0x000000ff
        /*013c*/ 	.word	0x00000068
        /*0140*/ 	.short	0x0100
        /*0142*/ 	.byte	0x08
	.zero		1


	//   ....[8]....
        /*0144*/ 	.word	0x000008b0
        /*0148*/ 	.word	0x000000ff
        /*014c*/ 	.word	0x00000040
        /*0150*/ 	.short	0x0100
        /*0152*/ 	.byte	0x09
	.zero		1


	//   ....[9]....
        /*0154*/ 	.word	0x000008c0
        /*0158*/ 	.word	0x000000ff
        /*015c*/ 	.word	0x00000048
        /*0160*/ 	.short	0x0100
        /*0162*/ 	.byte	0x09
	.zero		1


	//   ....[10]....
        /*0164*/ 	.word	0x000008d0
        /*0168*/ 	.word	0x000000ff
        /*016c*/ 	.word	0x00000050
        /*0170*/ 	.short	0x0100
        /*0172*/ 	.byte	0x09
	.zero		1


	//   ....[11]....
        /*0174*/ 	.word	0x000008e0
        /*0178*/ 	.word	0x000000ff
        /*017c*/ 	.word	0x00000058
        /*0180*/ 	.short	0x0100
        /*0182*/ 	.byte	0x09
	.zero		1


	//   ....[12]....
        /*0184*/ 	.word	0x000016a0
        /*0188*/ 	.word	0x0000009f
        /*018c*/ 	.word	0x00000000
        /*0190*/ 	.short	0x010a
        /*0192*/ 	.byte	0x2a
	.zero		1


	//   ....[13]....
        /*0194*/ 	.word	0x00001840
        /*0198*/ 	.word	0x00000003
        /*019c*/ 	.word	0x00000000
        /*01a0*/ 	.short	0x010a
        /*01a2*/ 	.byte	0x3f
	.zero		1


	//   ....[14]....
        /*01a4*/ 	.word	0x000018a0
        /*01a8*/ 	.word	0x00000003
        /*01ac*/ 	.word	0x00000000
        /*01b0*/ 	.short	0x010a
        /*01b2*/ 	.byte	0x3f
	.zero		1


	//   ....[15]....
        /*01b4*/ 	.word	0x00001c30
        /*01b8*/ 	.word	0x000000ff
        /*01bc*/ 	.word	0x00000000
        /*01c0*/ 	.short	0x010a
        /*01c2*/ 	.byte	0x04
	.zero		1


	//   ....[16]....
        /*01c4*/ 	.word	0x00001c70
        /*01c8*/ 	.word	0x000000ff
        /*01cc*/ 	.word	0x00000000
        /*01d0*/ 	.short	0x010a
        /*01d2*/ 	.byte	0x04
	.zero		1


	//   ....[17]....
        /*01d4*/ 	.word	0x00001f00
        /*01d8*/ 	.word	0x00000005
        /*01dc*/ 	.word	0x00000000
        /*01e0*/ 	.short	0x0101
        /*01e2*/ 	.byte	0x3f
	.zero		1


	//   ....[18]....
        /*01e4*/ 	.word	0x00002000
        /*01e8*/ 	.word	0x000000a0
        /*01ec*/ 	.word	0x00000000
        /*01f0*/ 	.short	0x0101
        /*01f2*/ 	.byte	0x2d
	.zero		1


	//   ....[19]....
        /*01f4*/ 	.word	0x00002100
        /*01f8*/ 	.word	0x00000003
        /*01fc*/ 	.word	0x00000000
        /*0200*/ 	.short	0x0101
        /*0202*/ 	.byte	0x3f
	.zero		1


	//   ....[20]....
        /*0204*/ 	.word	0x000021c0
        /*0208*/ 	.word	0x0000009f
        /*020c*/ 	.word	0x00000010
        /*0210*/ 	.short	0x010a
        /*0212*/ 	.byte	0x2a
	.zero		1


	//   ....[21]....
        /*0214*/ 	.word	0x00009f50
        /*0218*/ 	.word	0x000000a2
        /*021c*/ 	.word	0x00000000
        /*0220*/ 	.short	0x0101
        /*0222*/ 	.byte	0x2d
	.zero		1


	//   ....[22]....
        /*0224*/ 	.word	0x0000a9d0
        /*0228*/ 	.word	0x0000000a
        /*022c*/ 	.word	0x00000018
        /*0230*/ 	.short	0x010a
        /*0232*/ 	.byte	0x3f
	.zero		1


	//   ....[23]....
        /*0234*/ 	.word	0x0000adc0
        /*0238*/ 	.word	0x00000005
        /*023c*/ 	.word	0x00000068
        /*0240*/ 	.short	0x0101
        /*0242*/ 	.byte	0x3f
	.zero		1


	//   ....[24]....
        /*0244*/ 	.word	0x0000b540
        /*0248*/ 	.word	0x00000009
        /*024c*/ 	.word	0x00000000
        /*0250*/ 	.short	0x010a
        /*0252*/ 	.byte	0x3f
	.zero		1


	//   ....[25]....
        /*0254*/ 	.word	0x0000b5c0
        /*0258*/ 	.word	0x00000006
        /*025c*/ 	.word	0x00000000
        /*0260*/ 	.short	0x010a
        /*0262*/ 	.byte	0x3f
	.zero		1


	//   ....[26]....
        /*0264*/ 	.word	0x0000b650
        /*0268*/ 	.word	0x00000003
        /*026c*/ 	.word	0x00000000
        /*0270*/ 	.short	0x010a
        /*0272*/ 	.byte	0x3f
	.zero		1


	//   ....[27]....
        /*0274*/ 	.word	0x0000b6b0
        /*0278*/ 	.word	0x000000a1
        /*027c*/ 	.word	0x00000000
        /*0280*/ 	.short	0x010a
        /*0282*/ 	.byte	0x3f
	.zero		1


	//   ....[28]....
        /*0284*/ 	.word	0x0000b700
        /*0288*/ 	.word	0x00000003
        /*028c*/ 	.word	0x00000000
        /*0290*/ 	.short	0x010a
        /*0292*/ 	.byte	0x3f
	.zero		1


	//   ....[29]....
        /*0294*/ 	.word	0x0000b760
        /*0298*/ 	.word	0x00000005
        /*029c*/ 	.word	0x00000000
        /*02a0*/ 	.short	0x010a
        /*02a2*/ 	.byte	0x3f
	.zero		1


	//   ....[30]....
        /*02a4*/ 	.word	0x0000b7b0
        /*02a8*/ 	.word	0x000000a1
        /*02ac*/ 	.word	0x00000010
        /*02b0*/ 	.short	0x010a
        /*02b2*/ 	.byte	0x3f
	.zero		1


	//   ....[31]....
        /*02b4*/ 	.word	0x0000b880
        /*02b8*/ 	.word	0x0000000a
        /*02bc*/ 	.word	0x00000018
        /*02c0*/ 	.short	0x010a
        /*02c2*/ 	.byte	0x3f
	.zero		1


	//   ....[32]....
        /*02c4*/ 	.word	0x0000b950
        /*02c8*/ 	.word	0x00000009
        /*02cc*/ 	.word	0x00000000
        /*02d0*/ 	.short	0x010a
        /*02d2*/ 	.byte	0x3f
	.zero		1


	//   ....[33]....
        /*02d4*/ 	.word	0x0000b9a0
        /*02d8*/ 	.word	0x00000006
        /*02dc*/ 	.word	0x00000000
        /*02e0*/ 	.short	0x010a
        /*02e2*/ 	.byte	0x3f
	.zero		1


	//----- nvinfo : EIATTR_NUM_MBARRIERS
	.align		4
.L_37:
        /*02e4*/ 	.byte	0x03, 0x38
        /*02e6*/ 	.short	0x000c


	//----- nvinfo : EIATTR_EXIT_INSTR_OFFSETS
	.align		4
        /*02e8*/ 	.byte	0x04, 0x1c
        /*02ea*/ 	.short	(.L_39 - .L_38)


	//   ....[0]....
.L_38:
        /*02ec*/ 	.word	0x000013d0


	//   ....[1]....
        /*02f0*/ 	.word	0x00001430


	//   ....[2]....
        /*02f4*/ 	.word	0x0000a5e0


	//   ....[3]....
        /*02f8*/ 	.word	0x0000a610


	//   ....[4]....
        /*02fc*/ 	.word	0x0000b6a0


	//----- nvinfo : EIATTR_MAX_THREADS
	.align		4
.L_39:
        /*0300*/ 	.byte	0x04, 0x05
        /*0302*/ 	.short	(.L_41 - .L_40)
.L_40:
        /*0304*/ 	.word	0x00000180
        /*0308*/ 	.word	0x00000001
        /*030c*/ 	.word	0x00000001


	//----- nvinfo : EIATTR_CRS_STACK_SIZE
	.align		4
.L_41:
        /*0310*/ 	.byte	0x04, 0x1e
        /*0312*/ 	.short	(.L_43 - .L_42)
.L_42:
        /*0314*/ 	.word	0x00000000


	//----- nvinfo : EIATTR_CBANK_PARAM_SIZE
	.align		4
.L_43:
        /*0318*/ 	.byte	0x03, 0x19
        /*031a*/ 	.short	0x0470


	//----- nvinfo : EIATTR_PARAM_CBANK
	.align		4
        /*031c*/ 	.byte	0x04, 0x0a
        /*031e*/ 	.short	(.L_45 - .L_44)
	.align		4
.L_44:
        /*0320*/ 	.word	index@(.nv.constant0._ZN7cutlass13device_kernelINS_4gemm6kernel13GemmUniversalIN4cute5tupleIJiiiiEEENS1_10collective13CollectiveMmaINS1_34MainloopSm90TmaGmmaWarpSpecializedILi3ENS5_IJNS4_1CILi2EEESB_NSA_ILi1EEEEEENS1_32KernelTmaWarpSpecializedPingpongEEENS5_IJNSA_ILi64EEENSA_ILi256EEESG_EEENS_10bfloat16_tENS5_IJlSC_lEEESJ_SK_NS4_8TiledMMAINS4_8MMA_AtomIJNS4_4SM904GMMA28MMA_64x256x16_F32BF16BF16_SSILNSO_5MajorE0ELSQ_0ELNSO_7ScaleInE1ELSR_1EEEEEENS4_6LayoutINS5_IJSC_SC_SC_EEENS5_IJNSA_ILi0EEESW_SW_EEEEENS5_IJNS4_10UnderscoreESZ_SZ_EEEEENS4_23SM90_TMA_LOAD_MULTICASTENS4_14ComposedLayoutINS4_7SwizzleILi3ELi4ELi3EEENS4_18smem_ptr_flag_bitsILi16EEENSU_INS5_IJNSA_ILi8EEESG_EEENS5_IJSG_SC_EEEEEEEvNS4_8identityES12_S1C_vS1D_EENS_8epilogue10collective6detail29Sm90TmaWarpSpecializedAdapterINS1G_15DefaultEpilogueISJ_SK_SK_NS1F_6thread17LinearCombinationISJ_Li1EffLNS1K_9ScaleType4KindE0ELNS_15FloatRoundStyleE2ESJ_EENS1_15EpilogueDefaultEEEEEvvEEEEvNT_6ParamsE)
        /*0324*/ 	.short	0x0210
        /*0326*/ 	.short	0x0470


	//----- nvinfo : EIATTR_SW_WAR
	.align		4
.L_45:
        /*0328*/ 	.byte	0x04, 0x36
        /*032a*/ 	.short	(.L_47 - .L_46)
.L_46:
        /*032c*/ 	.word	0x00000008
.L_47:


//--------------------- .nv.callgraph             --------------------------
	.section	.nv.callgraph,"",@"SHT_CUDA_CALLGRAPH"
	.align	4
	.sectionentsize	8
	.align		4
        /*0000*/ 	.word	0x00000000
	.align		4
        /*0004*/ 	.word	0xffffffff
	.align		4
        /*0008*/ 	.word	index@(_ZN7cutlass13device_kernelINS_4gemm6kernel13GemmUniversalIN4cute5tupleIJiiiiEEENS1_10collective13CollectiveMmaINS1_34MainloopSm90TmaGmmaWarpSpecializedILi3ENS5_IJNS4_1CILi2EEESB_NSA_ILi1EEEEEENS1_32KernelTmaWarpSpecializedPingpongEEENS5_IJNSA_ILi64EEENSA_ILi256EEESG_EEENS_10bfloat16_tENS5_IJlSC_lEEESJ_SK_NS4_8TiledMMAINS4_8MMA_AtomIJNS4_4SM904GMMA28MMA_64x256x16_F32BF16BF16_SSILNSO_5MajorE0ELSQ_0ELNSO_7ScaleInE1ELSR_1EEEEEENS4_6LayoutINS5_IJSC_SC_SC_EEENS5_IJNSA_ILi0EEESW_SW_EEEEENS5_IJNS4_10UnderscoreESZ_SZ_EEEEENS4_23SM90_TMA_LOAD_MULTICASTENS4_14ComposedLayoutINS4_7SwizzleILi3ELi4ELi3EEENS4_18smem_ptr_flag_bitsILi16EEENSU_INS5_IJNSA_ILi8EEESG_EEENS5_IJSG_SC_EEEEEEEvNS4_8identityES12_S1C_vS1D_EENS_8epilogue10collective6detail29Sm90TmaWarpSpecializedAdapterINS1G_15DefaultEpilogueISJ_SK_SK_NS1F_6thread17LinearCombinationISJ_Li1EffLNS1K_9ScaleType4KindE0ELNS_15FloatRoundStyleE2ESJ_EENS1_15EpilogueDefaultEEEEEvvEEEEvNT_6ParamsE)
	.align		4
        /*000c*/ 	.word	index@(__assertfail)
	.align		4
        /*0010*/ 	.word	0x00000000
	.align		4
        /*0014*/ 	.word	0xfffffffe
	.align		4
        /*0018*/ 	.word	0x00000000
	.align		4
        /*001c*/ 	.word	0xfffffffd
	.align		4
        /*0020*/ 	.word	0x00000000
	.align		4
        /*0024*/ 	.word	0xfffffffc


//--------------------- .nv.constant4             --------------------------
	.section	.nv.constant4,"a",@progbits
	.align	8
	.align		8
.nv.constant4:
        /*0000*/ 	.dword	__assertfail
	.align		8
        /*0008*/ 	.dword	__unnamed_1
	.align		8
        /*0010*/ 	.dword	_ZN39_INTERNAL_1e57db8e_4_k_cu_746194ba_35274cuda3std3__45__cpo5beginE
	.align		8
        /*0018*/ 	.dword	_ZN39_INTERNAL_1e57db8e_4_k_cu_746194ba_35274cuda3std3__45__cpo3endE
	.align		8
        /*0020*/ 	.dword	_ZN39_INTERNAL_1e57db8e_4_k_cu_746194ba_35274cuda3std3__45__cpo6cbeginE
	.align		8
        /*0028*/ 	.dword	_ZN39_INTERNAL_1e57db8e_4_k_cu_746194ba_35274cuda3std3__45__cpo4cendE
	.align		8
        /*0030*/ 	.dword	_ZN39_INTERNAL_1e57db8e_4_k_cu_746194ba_35274cuda3std3__441_GLOBAL__N__1e57db8e_4_k_cu_746194ba_35276ignoreE
	.align		8
        /*0038*/ 	.dword	_ZN39_INTERNAL_1e57db8e_4_k_cu_746194ba_35274cuda3std3__419piecewise_constructE
	.align		8
        /*0040*/ 	.dword	_ZN39_INTERNAL_1e57db8e_4_k_cu_746194ba_35274cuda3std3__48in_placeE
	.align		8
        /*0048*/ 	.dword	_ZN39_INTERNAL_1e57db8e_4_k_cu_746194ba_35274cuda3std6ranges3__45__cpo4swapE
	.align		8
        /*0050*/ 	.dword	_ZN39_INTERNAL_1e57db8e_4_k_cu_746194ba_35274cuda3std6ranges3__45__cpo9iter_moveE
	.align		8
        /*0058*/ 	.dword	_ZN39_INTERNAL_1e57db8e_4_k_cu_746194ba_35274cute7productE
	.align		8
        /*0060*/ 	.dword	_ZN39_INTERNAL_1e57db8e_4_k_cu_746194ba_35274cute1_E
	.align		8
        /*0068*/ 	.dword	$str$22
	.align		8
        /*0070*/ 	.dword	$str$23


//--------------------- .text._ZN7cutlass13device_kernelINS_4gemm6kernel13GemmUniversalIN4cute5tupleIJiiiiEEENS1_10collective13CollectiveMmaINS1_34MainloopSm90TmaGmmaWarpSpecializedILi3ENS5_IJNS4_1CILi2EEESB_NSA_ILi1EEEEEENS1_32KernelTmaWarpSpecializedPingpongEEENS5_IJNSA_ILi64EEENSA_ILi256EEESG_EEENS_10bfloat16_tENS5_IJlSC_lEEESJ_SK_NS4_8TiledMMAINS4_8MMA_AtomIJNS4_4SM904GMMA28MMA_64x256x16_F32BF16BF16_SSILNSO_5MajorE0ELSQ_0ELNSO_7ScaleInE1ELSR_1EEEEEENS4_6LayoutINS5_IJSC_SC_SC_EEENS5_IJNSA_ILi0EEESW_SW_EEEEENS5_IJNS4_10UnderscoreESZ_SZ_EEEEENS4_23SM90_TMA_LOAD_MULTICASTENS4_14ComposedLayoutINS4_7SwizzleILi3ELi4ELi3EEENS4_18smem_ptr_flag_bitsILi16EEENSU_INS5_IJNSA_ILi8EEESG_EEENS5_IJSG_SC_EEEEEEEvNS4_8identityES12_S1C_vS1D_EENS_8epilogue10collective6detail29Sm90TmaWarpSpecializedAdapterINS1G_15DefaultEpilogueISJ_SK_SK_NS1F_6thread17LinearCombinationISJ_Li1EffLNS1K_9ScaleType4KindE0ELNS_15FloatRoundStyleE2ESJ_EENS1_15EpilogueDefaultEEEEEvvEEEEvNT_6ParamsE --------------------------
	.section	.text._ZN7cutlass13device_kernelINS_4gemm6kernel13GemmUniversalIN4cute5tupleIJiiiiEEENS1_10collective13CollectiveMmaINS1_34MainloopSm90TmaGmmaWarpSpecializedILi3ENS5_IJNS4_1CILi2EEESB_NSA_ILi1EEEEEENS1_32KernelTmaWarpSpecializedPingpongEEENS5_IJNSA_ILi64EEENSA_ILi256EEESG_EEENS_10bfloat16_tENS5_IJlSC_lEEESJ_SK_NS4_8TiledMMAINS4_8MMA_AtomIJNS4_4SM904GMMA28MMA_64x256x16_F32BF16BF16_SSILNSO_5MajorE0ELSQ_0ELNSO_7ScaleInE1ELSR_1EEEEEENS4_6LayoutINS5_IJSC_SC_SC_EEENS5_IJNSA_ILi0EEESW_SW_EEEEENS5_IJNS4_10UnderscoreESZ_SZ_EEEEENS4_23SM90_TMA_LOAD_MULTICASTENS4_14ComposedLayoutINS4_7SwizzleILi3ELi4ELi3EEENS4_18smem_ptr_flag_bitsILi16EEENSU_INS5_IJNSA_ILi8EEESG_EEENS5_IJSG_SC_EEEEEEEvNS4_8identityES12_S1C_vS1D_EENS_8epilogue10collective6detail29Sm90TmaWarpSpecializedAdapterINS1G_15DefaultEpilogueISJ_SK_SK_NS1F_6thread17LinearCombinationISJ_Li1EffLNS1K_9ScaleType4KindE0ELNS_15FloatRoundStyleE2ESJ_EENS1_15EpilogueDefaultEEEEEvvEEEEvNT_6ParamsE,"ax",@progbits
	.align	128
.text._ZN7cutlass13device_kernelINS_4gemm6kernel13GemmUniversalIN4cute5tupleIJiiiiEEENS1_10collective13CollectiveMmaINS1_34MainloopSm90TmaGmmaWarpSpecializedILi3ENS5_IJNS4_1CILi2EEESB_NSA_ILi1EEEEEENS1_32KernelTmaWarpSpecializedPingpongEEENS5_IJNSA_ILi64EEENSA_ILi256EEESG_EEENS_10bfloat16_tENS5_IJlSC_lEEESJ_SK_NS4_8TiledMMAINS4_8MMA_AtomIJNS4_4SM904GMMA28MMA_64x256x16_F32BF16BF16_SSILNSO_5MajorE0ELSQ_0ELNSO_7ScaleInE1ELSR_1EEEEEENS4_6LayoutINS5_IJSC_SC_SC_EEENS5_IJNSA_ILi0EEESW_SW_EEEEENS5_IJNS4_10UnderscoreESZ_SZ_EEEEENS4_23SM90_TMA_LOAD_MULTICASTENS4_14ComposedLayoutINS4_7SwizzleILi3ELi4ELi3EEENS4_18smem_ptr_flag_bitsILi16EEENSU_INS5_IJNSA_ILi8EEESG_EEENS5_IJSG_SC_EEEEEEEvNS4_8identityES12_S1C_vS1D_EENS_8epilogue10collective6detail29Sm90TmaWarpSpecializedAdapterINS1G_15DefaultEpilogueISJ_SK_SK_NS1F_6thread17LinearCombinationISJ_Li1EffLNS1K_9ScaleType4KindE0ELNS_15FloatRoundStyleE2ESJ_EENS1_15EpilogueDefaultEEEEEvvEEEEvNT_6ParamsE:
        .type           _ZN7cutlass13device_kernelINS_4gemm6kernel13GemmUniversalIN4cute5tupleIJiiiiEEENS1_10collective13CollectiveMmaINS1_34MainloopSm90TmaGmmaWarpSpecializedILi3ENS5_IJNS4_1CILi2EEESB_NSA_ILi1EEEEEENS1_32KernelTmaWarpSpecializedPingpongEEENS5_IJNSA_ILi64EEENSA_ILi256EEESG_EEENS_10bfloat16_tENS5_IJlSC_lEEESJ_SK_NS4_8TiledMMAINS4_8MMA_AtomIJNS4_4SM904GMMA28MMA_64x256x16_F32BF16BF16_SSILNSO_5MajorE0ELSQ_0ELNSO_7ScaleInE1ELSR_1EEEEEENS4_6LayoutINS5_IJSC_SC_SC_EEENS5_IJNSA_ILi0EEESW_SW_EEEEENS5_IJNS4_10UnderscoreESZ_SZ_EEEEENS4_23SM90_TMA_LOAD_MULTICASTENS4_14ComposedLayoutINS4_7SwizzleILi3ELi4ELi3EEENS4_18smem_ptr_flag_bitsILi16EEENSU_INS5_IJNSA_ILi8EEESG_EEENS5_IJSG_SC_EEEEEEEvNS4_8identityES12_S1C_vS1D_EENS_8epilogue10collective6detail29Sm90TmaWarpSpecializedAdapterINS1G_15DefaultEpilogueISJ_SK_SK_NS1F_6thread17LinearCombinationISJ_Li1EffLNS1K_9ScaleType4KindE0ELNS_15FloatRoundStyleE2ESJ_EENS1_15EpilogueDefaultEEEEEvvEEEEvNT_6ParamsE,@function
        .size           _ZN7cutlass13device_kernelINS_4gemm6kernel13GemmUniversalIN4cute5tupleIJiiiiEEENS1_10collective13CollectiveMmaINS1_34MainloopSm90TmaGmmaWarpSpecializedILi3ENS5_IJNS4_1CILi2EEESB_NSA_ILi1EEEEEENS1_32KernelTmaWarpSpecializedPingpongEEENS5_IJNSA_ILi64EEENSA_ILi256EEESG_EEENS_10bfloat16_tENS5_IJlSC_lEEESJ_SK_NS4_8TiledMMAINS4_8MMA_AtomIJNS4_4SM904GMMA28MMA_64x256x16_F32BF16BF16_SSILNSO_5MajorE0ELSQ_0ELNSO_7ScaleInE1ELSR_1EEEEEENS4_6LayoutINS5_IJSC_SC_SC_EEENS5_IJNSA_ILi0EEESW_SW_EEEEENS5_IJNS4_10UnderscoreESZ_SZ_EEEEENS4_23SM90_TMA_LOAD_MULTICASTENS4_14ComposedLayoutINS4_7SwizzleILi3ELi4ELi3EEENS4_18smem_ptr_flag_bitsILi16EEENSU_INS5_IJNSA_ILi8EEESG_EEENS5_IJSG_SC_EEEEEEEvNS4_8identityES12_S1C_vS1D_EENS_8epilogue10collective6detail29Sm90TmaWarpSpecializedAdapterINS1G_15DefaultEpilogueISJ_SK_SK_NS1F_6thread17LinearCombinationISJ_Li1EffLNS1K_9ScaleType4KindE0ELNS_15FloatRoundStyleE2ESJ_EENS1_15EpilogueDefaultEEEEEvvEEEEvNT_6ParamsE,(.L_x_327 - _ZN7cutlass13device_kernelINS_4gemm6kernel13GemmUniversalIN4cute5tupleIJiiiiEEENS1_10collective13CollectiveMmaINS1_34MainloopSm90TmaGmmaWarpSpecializedILi3ENS5_IJNS4_1CILi2EEESB_NSA_ILi1EEEEEENS1_32KernelTmaWarpSpecializedPingpongEEENS5_IJNSA_ILi64EEENSA_ILi256EEESG_EEENS_10bfloat16_tENS5_IJlSC_lEEESJ_SK_NS4_8TiledMMAINS4_8MMA_AtomIJNS4_4SM904GMMA28MMA_64x256x16_F32BF16BF16_SSILNSO_5MajorE0ELSQ_0ELNSO_7ScaleInE1ELSR_1EEEEEENS4_6LayoutINS5_IJSC_SC_SC_EEENS5_IJNSA_ILi0EEESW_SW_EEEEENS5_IJNS4_10UnderscoreESZ_SZ_EEEEENS4_23SM90_TMA_LOAD_MULTICASTENS4_14ComposedLayoutINS4_7SwizzleILi3ELi4ELi3EEENS4_18smem_ptr_flag_bitsILi16EEENSU_INS5_IJNSA_ILi8EEESG_EEENS5_IJSG_SC_EEEEEEEvNS4_8identityES12_S1C_vS1D_EENS_8epilogue10collective6detail29Sm90TmaWarpSpecializedAdapterINS1G_15DefaultEpilogueISJ_SK_SK_NS1F_6thread17LinearCombinationISJ_Li1EffLNS1K_9ScaleType4KindE0ELNS_15FloatRoundStyleE2ESJ_EENS1_15EpilogueDefaultEEEEEvvEEEEvNT_6ParamsE)
        .other          _ZN7cutlass13device_kernelINS_4gemm6kernel13GemmUniversalIN4cute5tupleIJiiiiEEENS1_10collective13CollectiveMmaINS1_34MainloopSm90TmaGmmaWarpSpecializedILi3ENS5_IJNS4_1CILi2EEESB_NSA_ILi1EEEEEENS1_32KernelTmaWarpSpecializedPingpongEEENS5_IJNSA_ILi64EEENSA_ILi256EEESG_EEENS_10bfloat16_tENS5_IJlSC_lEEESJ_SK_NS4_8TiledMMAINS4_8MMA_AtomIJNS4_4SM904GMMA28MMA_64x256x16_F32BF16BF16_SSILNSO_5MajorE0ELSQ_0ELNSO_7ScaleInE1ELSR_1EEEEEENS4_6LayoutINS5_IJSC_SC_SC_EEENS5_IJNSA_ILi0EEESW_SW_EEEEENS5_IJNS4_10UnderscoreESZ_SZ_EEEEENS4_23SM90_TMA_LOAD_MULTICASTENS4_14ComposedLayoutINS4_7SwizzleILi3ELi4ELi3EEENS4_18smem_ptr_flag_bitsILi16EEENSU_INS5_IJNSA_ILi8EEESG_EEENS5_IJSG_SC_EEEEEEEvNS4_8identityES12_S1C_vS1D_EENS_8epilogue10collective6detail29Sm90TmaWarpSpecializedAdapterINS1G_15DefaultEpilogueISJ_SK_SK_NS1F_6thread17LinearCombinationISJ_Li1EffLNS1K_9ScaleType4KindE0ELNS_15FloatRoundStyleE2ESJ_EENS1_15EpilogueDefaultEEEEEvvEEEEvNT_6ParamsE,@"STO_CUDA_ENTRY STV_DEFAULT"
_ZN7cutlass13device_kernelINS_4gemm6kernel13GemmUniversalIN4cute5tupleIJiiiiEEENS1_10collective13CollectiveMmaINS1_34MainloopSm90TmaGmmaWarpSpecializedILi3ENS5_IJNS4_1CILi2EEESB_NSA_ILi1EEEEEENS1_32KernelTmaWarpSpecializedPingpongEEENS5_IJNSA_ILi64EEENSA_ILi256EEESG_EEENS_10bfloat16_tENS5_IJlSC_lEEESJ_SK_NS4_8TiledMMAINS4_8MMA_AtomIJNS4_4SM904GMMA28MMA_64x256x16_F32BF16BF16_SSILNSO_5MajorE0ELSQ_0ELNSO_7ScaleInE1ELSR_1EEEEEENS4_6LayoutINS5_IJSC_SC_SC_EEENS5_IJNSA_ILi0EEESW_SW_EEEEENS5_IJNS4_10UnderscoreESZ_SZ_EEEEENS4_23SM90_TMA_LOAD_MULTICASTENS4_14ComposedLayoutINS4_7SwizzleILi3ELi4ELi3EEENS4_18smem_ptr_flag_bitsILi16EEENSU_INS5_IJNSA_ILi8EEESG_EEENS5_IJSG_SC_EEEEEEEvNS4_8identityES12_S1C_vS1D_EENS_8epilogue10collective6detail29Sm90TmaWarpSpecializedAdapterINS1G_15DefaultEpilogueISJ_SK_SK_NS1F_6thread17LinearCombinationISJ_Li1EffLNS1K_9ScaleType4KindE0ELNS_15FloatRoundStyleE2ESJ_EENS1_15EpilogueDefaultEEEEEvvEEEEvNT_6ParamsE:
[----:B------:R-:W0:Y:S02]  /*0000*/  LDC R1, c[0x0][0x28] ;  /* 0x00000a00ff017b82 */ /* 0x000e240000000800 */
[----:B0-----:R-:W-:Y:S01]  /*0010*/  VIADD R1, R1, 0xfffffff8 ;  /* 0xfffffff801017836 */ /* 0x001fe20000000000 */
[----:B------:R-:W0:Y:S01]  /*0020*/  S2R R4, SR_TID.X ;  /* 0x0000000000047919 */ /* 0x000e220000002100 */
[----:B------:R-:W-:Y:S01]  /*0030*/  ELECT P0, URZ, PT ;  /* 0x00000000003f782f */ /* 0x000fe20003800000 */
[----:B------:R-:W-:Y:S01]  /*0040*/  BSSY B0, `(.L_x_0) ;  /* 0x000000f000007945 */ /* 0x000fe20003800000 */
[--C-:B0-----:R-:W-:Y:S02]  /*0050*/  SHF.R.U32.HI R2, RZ, 0x5, R4.reuse ;  /* 0x00000005ff027819 */ /* 0x101fe40000011604 */
[----:B------:R-:W-:-:S03]  /*0060*/  SHF.R.U32.HI R7, RZ, 0x7, R4 ;  /* 0x00000007ff077819 */ /* 0x000fc60000011604 */
[----:B------:R-:W0:Y:S04]  /*0070*/  SHFL.IDX PT, R5, R2, RZ, 0x1f ;  /* 0x00001fff02057589 */ /* 0x000e2800000e0000 */
[----:B------:R1:W2:Y:S01]  /*0080*/  SHFL.IDX PT, R10, R7, RZ, 0x1f ;  /* 0x00001fff070a7589 */ /* 0x0002a200000e0000 */
[----:B0-----:R-:W-:-:S13]  /*0090*/  ISETP.NE.OR P0, PT, R5, RZ, !P0 ;  /* 0x000000ff0500720c */ /* 0x001fda0004705670 */
[----:B-12---:R-:W-:Y:S05]  /*00a0*/  @P0 BRA `(.L_x_1) ;  /* 0x0000000000200947 */ /* 0x006fea0003800000 */
[----:B------:R-:W-:Y:S02]  /*00b0*/  ULDC.64 UR4, c[0x0][0x198] ;  /* 0x0000660000047ab9 */ /* 0x000fe40000000a00 */
[----:B------:R-:W-:Y:S02]  /*00c0*/  UIADD3 UR6, UP0, UR4, 0xf0, URZ ;  /* 0x000000f004067890 */ /* 0x000fe4000ff1e03f */
[----:B------:R-:W-:Y:S02]  /*00d0*/  UIADD3 UR4, UP1, UR4, 0x1f0, URZ ;  /* 0x000001f004047890 */ /* 0x000fe4000ff3e03f */
[----:B------:R-:W-:Y:S02]  /*00e0*/  UIADD3.X UR7, URZ, UR5, URZ, UP0, !UPT ;  /* 0x000000053f077290 */ /* 0x000fe400087fe43f */
[----:B------:R-:W-:-:S07]  /*00f0*/  UIADD3.X UR5, URZ, UR5, URZ, UP1, !UPT ;  /* 0x000000053f057290 */ /* 0x000fce0008ffe43f */
[----:B------:R0:W-:Y:S02]  /*0100*/  UTMACCTL.PF [UR6] ;  /* 0x00000000060079b9 */ /* 0x0001e40008040000 */
[----:B------:R0:W-:Y:S02]  /*0110*/  UTMACCTL.PF [UR4] ;  /* 0x00000000040079b9 */ /* 0x0001e40008040000 */
[----:B0-----:R-:W-:Y:S01]  /*0120*/  NOP ;  /* 0x0000000000007918 */ /* 0x001fe20000000000 */
.L_x_1:
[----:B------:R-:W-:Y:S05]  /*0130*/  BSYNC B0 ;  /* 0x0000000000007941 */ /* 0x000fea0003800000 */
.L_x_0:
[----:B------:R-:W0:Y:S01]  /*0140*/  SHFL.IDX PT, R8, R2, RZ, 0x1f ;  /* 0x00001fff02087589 */ /* 0x000e2200000e0000 */
[----:B------:R-:W-:-:S04]  /*0150*/  SHF.R.S32.HI R3, RZ, 0x1f, R4 ;  /* 0x0000001fff037819 */ /* 0x000fc80000011404 */
[----:B------:R-:W-:Y:S02]  /*0160*/  LEA.HI R3, R3, R4, RZ, 0x7 ;  /* 0x0000000403037211 */ /* 0x000fe400078f38ff */
[----:B0-----:R-:W-:-:S13]  /*0170*/  ISETP.NE.AND P0, PT, R8, RZ, PT ;  /* 0x000000ff0800720c */ /* 0x001fda0003f05270 */
[----:B------:R-:W-:Y:S05]  /*0180*/  @P0 BRA `(.L_x_2) ;  /* 0x0000000000500947 */ /* 0x000fea0003800000 */
[----:B------:R-:W0:Y:S01]  /*0190*/  S2UR UR8, SR_CgaCtaId ;  /* 0x00000000000879c3 */ /* 0x000e220000008800 */
[----:B------:R-:W-:Y:S01]  /*01a0*/  UMOV UR4, 0x400 ;  /* 0x0000040000047882 */ /* 0x000fe20000000000 */
[----:B------:R-:W-:Y:S01]  /*01b0*/  UMOV UR5, 0x1 ;  /* 0x0000000100057882 */ /* 0x000fe20000000000 */
[----:B------:R-:W-:Y:S01]  /*01c0*/  UMOV UR6, 0x3 ;  /* 0x0000000300067882 */ /* 0x000fe20000000000 */
[----:B------:R-:W-:Y:S01]  /*01d0*/  ELECT P0, URZ, PT ;  /* 0x00000000003f782f */ /* 0x000fe20003800000 */
[----:B------:R-:W-:-:S04]  /*01e0*/  UIADD3 UR6, -UR6, 0x100000, URZ ;  /* 0x0010000006067890 */ /* 0x000fc8000fffe13f */
[----:B------:R-:W-:Y:S02]  /*01f0*/  USHF.L.U32 UR7, UR6, 0xb, URZ ;  /* 0x0000000b06077899 */ /* 0x000fe4000800063f */
[----:B------:R-:W-:Y:S02]  /*0200*/  USHF.L.U32 UR6, UR6, 0x1, URZ ;  /* 0x0000000106067899 */ /* 0x000fe4000800063f */
[----:B0-----:R-:W-:Y:S02]  /*0210*/  ULEA UR8, UR8, UR4, 0x18 ;  /* 0x0000000408087291 */ /* 0x001fe4000f8ec03f */
[----:B------:R-:W-:-:S04]  /*0220*/  UIADD3 UR4, -UR5, 0x100000, URZ ;  /* 0x0010000005047890 */ /* 0x000fc8000fffe13f */
[----:B------:R-:W-:Y:S02]  /*0230*/  USHF.L.U32 UR5, UR4, 0xb, URZ ;  /* 0x0000000b04057899 */ /* 0x000fe4000800063f */
[----:B------:R-:W-:Y:S01]  /*0240*/  USHF.L.U32 UR4, UR4, 0x1, URZ ;  /* 0x0000000104047899 */ /* 0x000fe2000800063f */
[----:B------:R-:W0:Y:S11]  /*0250*/  FENCE.VIEW.ASYNC.S ;  /* 0x00000000000073c6 */ /* 0x000e360000000000 */
[----:B0-----:R0:W1:Y:S01]  /*0260*/  SYNCS.EXCH.64 URZ, [UR8], UR4 ;  /* 0x00000004083f75b2 */ /* 0x0010620008000100 */
[----:B------:R0:W2:Y:S01]  /*0270*/  SYNCS.EXCH.64 URZ, [UR8+0x18], UR6 ;  /* 0x00001806083f75b2 */ /* 0x0000a20008000100 */
[----:B------:R0:W3:Y:S01]  /*0280*/  SYNCS.EXCH.64 URZ, [UR8+0x8], UR4 ;  /* 0x00000804083f75b2 */ /* 0x0000e20008000100 */
[----:B------:R0:W4:Y:S01]  /*0290*/  SYNCS.EXCH.64 URZ, [UR8+0x20], UR6 ;  /* 0x00002006083f75b2 */ /* 0x0001220008000100 */
[----:B------:R0:W0:Y:S01]  /*02a0*/  SYNCS.EXCH.64 URZ, [UR8+0x10], UR4 ;  /* 0x00001004083f75b2 */ /* 0x0000220008000100 */
[----:B------:R0:W0:Y:S01]  /*02b0*/  SYNCS.EXCH.64 URZ, [UR8+0x28], UR6 ;  /* 0x00002806083f75b2 */ /* 0x0000220008000100 */
[----:B------:R-:W-:Y:S01]  /*02c0*/  NOP ;  /* 0x0000000000007918 */ /* 0x000fe20000000000 */
.L_x_2:
[----:B------:R-:W5:Y:S01]  /*02d0*/  SHFL.IDX PT, R13, R2, RZ, 0x1f ;  /* 0x00001fff020d7589 */ /* 0x000f6200000e0000 */
[----:B------:R-:W1:Y:S01]  /*02e0*/  S2UR UR12, SR_CTAID.X ;  /* 0x00000000000c79c3 */ /* 0x000e620000002500 */
[----:B------:R-:W-:Y:S02]  /*02f0*/  LOP3.LUT R3, R3, 0xffffff80, RZ, 0xc0, !PT ;  /* 0xffffff8003037812 */ /* 0x000fe400078ec0ff */
[----:B------:R-:W-:Y:S01]  /*0300*/  ELECT P0, URZ, PT ;  /* 0x00000000003f782f */ /* 0x000fe20003800000 */
[----:B------:R2:W3:Y:S01]  /*0310*/  SHFL.IDX PT, R12, R2, RZ, 0x1f ;  /* 0x00001fff020c7589 */ /* 0x0004e200000e0000 */
[----:B------:R-:W-:Y:S01]  /*0320*/  ELECT P1, URZ, PT ;  /* 0x00000000003f782f */ /* 0x000fe20003820000 */
[----:B------:R-:W-:Y:S01]  /*0330*/  NOP ;  /* 0x0000000000007918 */ /* 0x000fe20000000000 */
[----:B------:R-:W-:Y:S01]  /*0340*/  IMAD.IADD R3, R4, 0x1, -R3 ;  /* 0x0000000104037824 */ /* 0x000fe200078e0a03 */
[----:B------:R-:W4:Y:S01]  /*0350*/  S2R R6, SR_CTAID.Y ;  /* 0x0000000000067919 */ /* 0x000f220000002600 */
[----:B0-----:R-:W-:Y:S01]  /*0360*/  ULDC UR4, c[0x0][0x150] ;  /* 0x0000540000047ab9 */ /* 0x001fe20000000800 */
[----:B------:R-:W0:Y:S01]  /*0370*/  LDC R14, c[0x0][0x144] ;  /* 0x00005100ff0e7b82 */ /* 0x000e220000000800 */
[----:B------:R-:W-:Y:S01]  /*0380*/  UMOV UR11, 0x80 ;  /* 0x00000080000b7882 */ /* 0x000fe20000000000 */
[----:B------:R-:W-:Y:S01]  /*0390*/  SHF.R.S32.HI R0, RZ, 0x1f, R3 ;  /* 0x0000001fff007819 */ /* 0x000fe20000011403 */
[----:B------:R-:W-:Y:S01]  /*03a0*/  NOP ;  /* 0x0000000000007918 */ /* 0x000fe20000000000 */
[C---:B------:R-:W-:Y:S01]  /*03b0*/  VIADD R35, R10.reuse, 0xffffffff ;  /* 0xffffffff0a237836 */ /* 0x040fe20000000000 */
[----:B------:R-:W-:Y:S01]  /*03c0*/  ISETP.NE.AND P4, PT, R10, RZ, PT ;  /* 0x000000ff0a00720c */ /* 0x000fe20003f85270 */
[----:B------:R-:W-:Y:S01]  /*03d0*/  IMAD.MOV.U32 R153, RZ, RZ, 0x1 ;  /* 0x00000001ff997424 */ /* 0x000fe200078e00ff */
[----:B------:R-:W-:Y:S01]  /*03e0*/  LEA.HI R9, R0, R3, RZ, 0x3 ;  /* 0x0000000300097211 */ /* 0x000fe200078f18ff */
[----:B------:R-:W0:Y:S01]  /*03f0*/  LDC R15, c[0x0][0x140] ;  /* 0x00005000ff0f7b82 */ /* 0x000e220000000800 */
[----:B------:R-:W-:-:S02]  /*0400*/  ISETP.GE.U32.AND P6, PT, R35, 0x2, PT ;  /* 0x000000022300780c */ /* 0x000fc40003fc6070 */
[--C-:B------:R-:W-:Y:S02]  /*0410*/  SHF.R.S32.HI R11, RZ, 0x3, R9.reuse ;  /* 0x00000003ff0b7819 */ /* 0x100fe40000011409 */
[----:B--2---:R-:W-:Y:S02]  /*0420*/  SHF.R.S32.HI R2, RZ, 0x1f, R9 ;  /* 0x0000001fff027819 */ /* 0x004fe40000011409 */
[----:B------:R-:W-:Y:S01]  /*0430*/  SHF.R.S32.HI R9, RZ, 0x1f, R8 ;  /* 0x0000001fff097819 */ /* 0x000fe20000011408 */
[----:B------:R-:W2:Y:S01]  /*0440*/  LDC R25, c[0x0][0x148] ;  /* 0x00005200ff197b82 */ /* 0x000ea20000000800 */
[----:B-----5:R-:W-:Y:S02]  /*0450*/  ISETP.NE.OR P0, PT, R13, RZ, !P0 ;  /* 0x000000ff0d00720c */ /* 0x020fe40004705670 */
[----:B-1----:R-:W-:Y:S02]  /*0460*/  I2FP.F32.U32 R13, UR12 ;  /* 0x0000000c000d7c45 */ /* 0x002fe40008201000 */
[----:B------:R-:W-:-:S02]  /*0470*/  LEA.HI R2, R2, R11, RZ, 0x2 ;  /* 0x0000000b02027211 */ /* 0x000fc400078f10ff */
[----:B------:R-:W-:Y:S01]  /*0480*/  LEA.HI R9, R9, R8, RZ, 0x2 ;  /* 0x0000000809097211 */ /* 0x000fe200078f10ff */
[----:B------:R-:W-:Y:S01]  /*0490*/  FMUL R13, R13, UR4 ;  /* 0x000000040d0d7c20 */ /* 0x000fe20008400000 */
[----:B---3--:R-:W-:Y:S01]  /*04a0*/  ISETP.NE.OR P1, PT, R12, RZ, !P1 ;  /* 0x000000ff0c00720c */ /* 0x008fe20004f25670 */
[----:B------:R-:W-:Y:S01]  /*04b0*/  ULDC UR4, c[0x0][0x154] ;  /* 0x0000550000047ab9 */ /* 0x000fe20000000800 */
[----:B------:R-:W-:Y:S02]  /*04c0*/  LOP3.LUT R12, R2, 0xfffffffc, RZ, 0xc0, !PT ;  /* 0xfffffffc020c7812 */ /* 0x000fe400078ec0ff */
[----:B------:R-:W-:Y:S01]  /*04d0*/  LOP3.LUT R9, R9, 0x3ffffffc, RZ, 0xc0, !PT ;  /* 0x3ffffffc09097812 */ /* 0x000fe200078ec0ff */
[----:B------:R-:W1:Y:S01]  /*04e0*/  F2I.U32.TRUNC.NTZ R13, R13 ;  /* 0x0000000d000d7305 */ /* 0x000e62000020f000 */
[----:B------:R-:W-:Y:S01]  /*04f0*/  SHF.R.S32.HI R2, RZ, 0x1f, R5 ;  /* 0x0000001fff027819 */ /* 0x000fe20000011405 */
[----:B------:R-:W-:Y:S01]  /*0500*/  IMAD.IADD R12, R11, 0x1, -R12 ;  /* 0x000000010b0c7824 */ /* 0x000fe200078e0a0c */
[----:B------:R-:W-:Y:S01]  /*0510*/  VOTEU.ALL UP1, P0 ;  /* 0x00000000003f7886 */ /* 0x000fe20000020000 */
[----:B------:R-:W-:Y:S01]  /*0520*/  IMAD.IADD R9, R8, 0x1, -R9 ;  /* 0x0000000108097824 */ /* 0x000fe200078e0a09 */
[----:B------:R-:W-:Y:S01]  /*0530*/  LEA.HI R2, R2, R5, RZ, 0x2 ;  /* 0x0000000502027211 */ /* 0x000fe200078f10ff */
[----:B------:R-:W-:Y:S01]  /*0540*/  VOTEU.ALL UP0, P0 ;  /* 0x00000000003f7886 */ /* 0x000fe20000000000 */
[----:B----4-:R-:W-:Y:S01]  /*0550*/  I2FP.F32.U32 R8, R6 ;  /* 0x0000000600087245 */ /* 0x010fe20000201000 */
[----:B------:R-:W-:Y:S01]  /*0560*/  IMAD R9, R9, 0x4, R12 ;  /* 0x0000000409097824 */ /* 0x000fe200078e020c */
[----:B------:R-:W-:Y:S01]  /*0570*/  LOP3.LUT R2, R2, 0xfffffffc, RZ, 0xc0, !PT ;  /* 0xfffffffc02027812 */ /* 0x000fe200078ec0ff */
[----:B------:R-:W-:Y:S01]  /*0580*/  VOTEU.ALL UP2, P1 ;  /* 0x00000000003f7886 */ /* 0x000fe20000840000 */
[----:B------:R-:W3:Y:S01]  /*0590*/  @!UP1 S2UR UR7, SR_CgaCtaId ;  /* 0x00000000000799c3 */ /* 0x000ee20000008800 */
[----:B------:R-:W-:Y:S01]  /*05a0*/  FMUL R8, R8, UR4 ;  /* 0x0000000408087c20 */ /* 0x000fe20008400000 */
[----:B------:R-:W-:Y:S01]  /*05b0*/  IMAD.SHL.U32 R152, R9, 0x4, RZ ;  /* 0x0000000409987824 */ /* 0x000fe200078e00ff */
[----:B------:R-:W-:Y:S01]  /*05c0*/  UMOV UR4, 0x20 ;  /* 0x0000002000047882 */ /* 0x000fe20000000000 */
[----:B------:R-:W-:Y:S01]  /*05d0*/  IMAD.IADD R5, R5, 0x1, -R2 ;  /* 0x0000000105057824 */ /* 0x000fe200078e0a02 */
[----:B------:R-:W-:Y:S01]  /*05e0*/  LEA.HI R2, R9, R9, RZ, 0x1 ;  /* 0x0000000909027211 */ /* 0x000fe200078f08ff */
[----:B-1----:R-:W-:Y:S01]  /*05f0*/  IMAD.MOV R13, RZ, RZ, -R13 ;  /* 0x000000ffff0d7224 */ /* 0x002fe200078e0a0d */
[----:B------:R-:W1:Y:S01]  /*0600*/  F2I.U32.TRUNC.NTZ R8, R8 ;  /* 0x0000000800087305 */ /* 0x000e62000020f000 */
[----:B------:R-:W4:Y:S01]  /*0610*/  @!UP2 S2UR UR10, SR_CgaCtaId ;  /* 0x00000000000aa9c3 */ /* 0x000f220000008800 */
[----:B------:R-:W-:Y:S01]  /*0620*/  LOP3.LUT R2, R2, 0xfffffffe, RZ, 0xc0, !PT ;  /* 0xfffffffe02027812 */ /* 0x000fe200078ec0ff */
[----:B0-----:R-:W-:Y:S01]  /*0630*/  IMAD R21, R14, R13, UR12 ;  /* 0x0000000c0e157e24 */ /* 0x001fe2000f8e020d */
[----:B------:R-:W-:Y:S01]  /*0640*/  @!UP1 UMOV UR6, 0x400 ;  /* 0x0000040000069882 */ /* 0x000fe20000000000 */
[----:B------:R-:W-:-:S04]  /*0650*/  @!UP1 UIADD3 UR4, -UR4, 0x100000, URZ ;  /* 0x0010000004049890 */ /* 0x000fc8000fffe13f */
[----:B------:R-:W-:Y:S02]  /*0660*/  @!UP1 USHF.L.U32 UR5, UR4, 0xb, URZ ;  /* 0x0000000b04059899 */ /* 0x000fe4000800063f */
[----:B------:R-:W-:Y:S01]  /*0670*/  @!UP1 USHF.L.U32 UR4, UR4, 0x1, URZ ;  /* 0x0000000104049899 */ /* 0x000fe2000800063f */
[C---:B------:R-:W-:Y:S01]  /*0680*/  LOP3.LUT R152, R9.reuse, 0xc, R152, 0x78, !PT ;  /* 0x0000000c09987812 */ /* 0x040fe200078e7898 */
[----:B------:R-:W-:Y:S01]  /*0690*/  IMAD.IADD R2, R9, 0x1, -R2 ;  /* 0x0000000109027824 */ /* 0x000fe200078e0a02 */
[----:B------:R-:W-:Y:S01]  /*06a0*/  @!UP2 UMOV UR9, 0x400 ;  /* 0x000004000009a882 */ /* 0x000fe20000000000 */
[----:B------:R-:W-:Y:S01]  /*06b0*/  VOTEU.ALL UP3, P1 ;  /* 0x00000000003f7886 */ /* 0x000fe20000860000 */
[----:B------:R-:W-:Y:S01]  /*06c0*/  VOTEU.ALL UP4, P1 ;  /* 0x00000000003f7886 */ /* 0x000fe20000880000 */
[----:B------:R-:W-:Y:S01]  /*06d0*/  VOTEU.ALL UP5, P1 ;  /* 0x00000000003f7886 */ /* 0x000fe200008a0000 */
[----:B------:R-:W-:Y:S01]  /*06e0*/  ISETP.NE.AND P3, PT, R2, R21, PT ;  /* 0x000000150200720c */ /* 0x000fe20003f65270 */
[----:B------:R0:W0:Y:S01]  /*06f0*/  SHFL.IDX PT, R14, R7, RZ, 0x1f ;  /* 0x00001fff070e7589 */ /* 0x00002200000e0000 */
[----:B------:R-:W-:Y:S01]  /*0700*/  ISETP.EQ.U32.AND P2, PT, R15, 0x1, PT ;  /* 0x000000010f00780c */ /* 0x000fe20003f42070 */
[----:B-1----:R-:W-:Y:S01]  /*0710*/  IMAD.MOV R20, RZ, RZ, -R8 ;  /* 0x000000ffff147224 */ /* 0x002fe200078e0a08 */
[----:B---3--:R-:W-:-:S02]  /*0720*/  @!UP1 ULEA UR8, UR7, UR6, 0x18 ;  /* 0x0000000607089291 */ /* 0x008fc4000f8ec03f */
[----:B------:R-:W-:-:S04]  /*0730*/  @!UP2 UIADD3 UR6, -UR11, 0x100000, URZ ;  /* 0x001000000b06a890 */ /* 0x000fc8000fffe13f */
[----:B------:R-:W-:Y:S02]  /*0740*/  @!UP2 USHF.L.U32 UR7, UR6, 0xb, URZ ;  /* 0x0000000b0607a899 */ /* 0x000fe4000800063f */
[----:B------:R-:W-:Y:S01]  /*0750*/  @!UP2 USHF.L.U32 UR6, UR6, 0x1, URZ ;  /* 0x000000010606a899 */ /* 0x000fe2000800063f */
[----:B--2---:R-:W-:Y:S01]  /*0760*/  IMAD R9, R25, R20, R6 ;  /* 0x0000001419097224 */ /* 0x004fe200078e0206 */
[----:B------:R-:W-:Y:S01]  /*0770*/  VOTEU.ALL UP1, P0 ;  /* 0x00000000003f7886 */ /* 0x000fe20000020000 */
[----:B------:R-:W-:Y:S01]  /*0780*/  LOP3.LUT P0, RZ, R3, 0x7, RZ, 0xc0, !PT ;  /* 0x0000000703ff7812 */ /* 0x000fe2000780c0ff */
[----:B----4-:R-:W-:Y:S01]  /*0790*/  @!UP2 ULEA UR9, UR10, UR9, 0x18 ;  /* 0x000000090a09a291 */ /* 0x010fe2000f8ec03f */
[----:B------:R-:W-:Y:S01]  /*07a0*/  @P3 LEA.HI R2, R152, R152, RZ, 0x1 ;  /* 0x0000009898023211 */ /* 0x000fe200078f08ff */
[----:B------:R-:W-:Y:S01]  /*07b0*/  VOTEU.ALL UP2, P1 ;  /* 0x00000000003f7886 */ /* 0x000fe20000840000 */
[----:B------:R-:W-:Y:S01]  /*07c0*/  ISETP.NE.AND P1, PT, R5, 0x3, PT ;  /* 0x000000030500780c */ /* 0x000fe20003f25270 */
[----:B------:R-:W1:Y:S02]  /*07d0*/  FENCE.VIEW.ASYNC.S ;  /* 0x00000000000073c6 */ /* 0x000e640000000000 */
[----:B-1----:R1:W2:Y:S01]  /*07e0*/  @!UP0 SYNCS.EXCH.64 URZ, [UR8+0x60], UR4 ;  /* 0x00006004083f85b2 */ /* 0x0022a20008000100 */
[----:B------:R-:W-:-:S02]  /*07f0*/  @P3 SHF.R.S32.HI R2, RZ, 0x1, R2 ;  /* 0x00000001ff023819 */ /* 0x000fc40000011402 */
[----:B------:R-:W-:Y:S02]  /*0800*/  ISETP.EQ.OR P1, PT, R5, RZ, !P1 ;  /* 0x000000ff0500720c */ /* 0x000fe40004f22670 */
[----:B------:R-:W-:Y:S02]  /*0810*/  @P3 ISETP.NE.AND P5, PT, R2, R9, PT ;  /* 0x000000090200320c */ /* 0x000fe40003fa5270 */
[----:B------:R-:W-:Y:S02]  /*0820*/  ISETP.LT.U32.AND P0, PT, R152, 0x4, !P0 ;  /* 0x000000049800780c */ /* 0x000fe40004701070 */
[----:B------:R-:W-:Y:S02]  /*0830*/  ISETP.EQ.AND P1, PT, R10, RZ, P1 ;  /* 0x000000ff0a00720c */ /* 0x000fe40000f22270 */
[----:B------:R-:W-:Y:S02]  /*0840*/  SEL R2, RZ, 0x1, !P0 ;  /* 0x00000001ff027807 */ /* 0x000fe40004000000 */
[----:B------:R-:W-:-:S02]  /*0850*/  @P3 SEL R153, RZ, 0x1, P5 ;  /* 0x00000001ff993807 */ /* 0x000fc40002800000 */
[----:B------:R-:W-:Y:S01]  /*0860*/  SEL R16, RZ, 0x1, !P1 ;  /* 0x00000001ff107807 */ /* 0x000fe20004800000 */
[----:B------:R1:W3:Y:S01]  /*0870*/  @!UP1 SYNCS.EXCH.64 URZ, [UR8+0x68], UR4 ;  /* 0x00006804083f95b2 */ /* 0x0002e20008000100 */
[----:B------:R-:W-:Y:S01]  /*0880*/  NOP ;  /* 0x0000000000007918 */ /* 0x000fe20000000000 */
[----:B------:R-:W-:Y:S02]  /*0890*/  LOP3.LUT R153, R153, R2, RZ, 0xc0, !PT ;  /* 0x0000000299997212 */ /* 0x000fe400078ec0ff */
[----:B------:R-:W-:Y:S01]  /*08a0*/  SEL R16, R16, 0x2, P6 ;  /* 0x0000000210107807 */ /* 0x000fe20003000000 */
[----:B------:R1:W4:Y:S01]  /*08b0*/  @!UP2 SYNCS.EXCH.64 URZ, [UR9+0x40], UR6 ;  /* 0x00004006093fa5b2 */ /* 0x0003220008000100 */
[----:B------:R1:W0:Y:S01]  /*08c0*/  @!UP3 SYNCS.EXCH.64 URZ, [UR9+0x48], UR6 ;  /* 0x00004806093fb5b2 */ /* 0x0002220008000100 */
[----:B------:R1:W0:Y:S01]  /*08d0*/  @!UP4 SYNCS.EXCH.64 URZ, [UR9+0x50], UR6 ;  /* 0x00005006093fc5b2 */ /* 0x0002220008000100 */
[----:B------:R1:W0:Y:S01]  /*08e0*/  @!UP5 SYNCS.EXCH.64 URZ, [UR9+0x58], UR6 ;  /* 0x00005806093fd5b2 */ /* 0x0002220008000100 */
[----:B------:R-:W-:Y:S01]  /*08f0*/  NOP ;  /* 0x0000000000007918 */ /* 0x000fe20000000000 */
[----:B-12---:R-:W-:Y:S05]  /*0900*/  @!P2 BRA `(.L_x_3) ;  /* 0x000000000008a947 */ /* 0x006fea0003800000 */
[----:B0--34-:R-:W-:Y:S01]  /*0910*/  UCGABAR_ARV ;  /* 0x00000000000079c7 */ /* 0x019fe20008000000 */
[----:B------:R-:W-:Y:S05]  /*0920*/  BRA `(.L_x_4) ;  /* 0x0000000000047947 */ /* 0x000fea0003800000 */
.L_x_3:
[----:B0--34-:R-:W-:Y:S01]  /*0930*/  NOP ;  /* 0x0000000000007918 */ /* 0x019fe20000000000 */
.L_x_4:
[----:B------:R-:W-:Y:S01]  /*0940*/  ULDC.64 UR4, c[0x0][0x598] ;  /* 0x0001660000047ab9 */ /* 0x000fe20000000a00 */
[----:B------:R-:W-:Y:S01]  /*0950*/  ULDC.64 UR36, c[0x0][0x208] ;  /* 0x0000820000247ab9 */ /* 0x000fe20000000a00 */
[----:B------:R-:W-:-:S04]  /*0960*/  ISETP.NE.U32.AND P0, PT, RZ, UR4, PT ;  /* 0x00000004ff007c0c */ /* 0x000fc8000bf05070 */
[----:B------:R-:W-:-:S13]  /*0970*/  ISETP.NE.AND.EX P0, PT, RZ, UR5, PT, P0 ;  /* 0x00000005ff007c0c */ /* 0x000fda000bf05300 */
[----:B------:R-:W-:Y:S05]  /*0980*/  @!P0 BRA `(.L_x_5) ;  /* 0x00000000001c8947 */ /* 0x000fea0003800000 */
[----:B------:R-:W0:Y:S02]  /*0990*/  LDC.64 R8, c[0x0][0x598] ;  /* 0x00016600ff087b82 */ /* 0x000e240000000a00 */
[----:B0-----:R-:W2:Y:S02]  /*09a0*/  LDG.E.64 R8, desc[UR36][R8.64] ;  /* 0x0000002408087981 */ /* 0x001ea4000c1e1b00 */
[----:B--2---:R-:W-:-:S04]  /*09b0*/  ISETP.NE.U32.AND P0, PT, R8, RZ, PT ;  /* 0x000000ff0800720c */ /* 0x004fc80003f05070 */
[----:B------:R-:W-:-:S13]  /*09c0*/  ISETP.NE.AND.EX P0, PT, R9, RZ, PT, P0 ;  /* 0x000000ff0900720c */ /* 0x000fda0003f05300 */
[----:B------:R-:W-:Y:S05]  /*09d0*/  @!P0 BRA `(.L_x_5) ;  /* 0x0000000000088947 */ /* 0x000fea0003800000 */
[----:B------:R0:W5:Y:S01]  /*09e0*/  LD.E R154, desc[UR36][R8.64] ;  /* 0x00000024089a7980 */ /* 0x000162000c101900 */
[----:B------:R-:W-:Y:S05]  /*09f0*/  BRA `(.L_x_6) ;  /* 0x0000000000247947 */ /* 0x000fea0003800000 */
.L_x_5:
[----:B------:R-:W-:Y:S02]  /*0a00*/  ULDC.64 UR4, c[0x0][0x588] ;  /* 0x0001620000047ab9 */ /* 0x000fe40000000a00 */
[----:B------:R-:W-:-:S04]  /*0a10*/  ISETP.NE.U32.AND P0, PT, RZ, UR4, PT ;  /* 0x00000004ff007c0c */ /* 0x000fc8000bf05070 */
[----:B------:R-:W-:-:S13]  /*0a20*/  ISETP.NE.AND.EX P0, PT, RZ, UR5, PT, P0 ;  /* 0x00000005ff007c0c */ /* 0x000fda000bf05300 */
[----:B------:R-:W-:Y:S05]  /*0a30*/  @!P0 BRA `(.L_x_7) ;  /* 0x00000000000c8947 */ /* 0x000fea0003800000 */
[----:B------:R-:W0:Y:S02]  /*0a40*/  LDC.64 R154, c[0x0][0x588] ;  /* 0x00016200ff9a7b82 */ /* 0x000e240000000a00 */
[----:B0-----:R1:W5:Y:S01]  /*0a50*/  LDG.E R154, desc[UR36][R154.64] ;  /* 0x000000249a9a7981 */ /* 0x001362000c1e1900 */
[----:B------:R-:W-:Y:S05]  /*0a60*/  BRA `(.L_x_6) ;  /* 0x0000000000087947 */ /* 0x000fea0003800000 */
.L_x_7:
[----:B------:R-:W-:Y:S02]  /*0a70*/  ULDC UR4, c[0x0][0x580] ;  /* 0x0001600000047ab9 */ /* 0x000fe40000000800 */
[----:B------:R-:W-:-:S07]  /*0a80*/  IMAD.U32 R154, RZ, RZ, UR4 ;  /* 0x00000004ff9a7e24 */ /* 0x000fce000f8e00ff */
.L_x_6:
[----:B------:R-:W-:Y:S02]  /*0a90*/  ULDC.64 UR4, c[0x0][0x5a0] ;  /* 0x0001680000047ab9 */ /* 0x000fe40000000a00 */
[----:B------:R-:W-:-:S04]  /*0aa0*/  ISETP.NE.U32.AND P0, PT, RZ, UR4, PT ;  /* 0x00000004ff007c0c */ /* 0x000fc8000bf05070 */
[----:B------:R-:W-:-:S13]  /*0ab0*/  ISETP.NE.AND.EX P0, PT, RZ, UR5, PT, P0 ;  /* 0x00000005ff007c0c */ /* 0x000fda000bf05300 */
[----:B------:R-:W-:Y:S05]  /*0ac0*/  @!P0 BRA `(.L_x_8) ;  /* 0x00000000001c8947 */ /* 0x000fea0003800000 */
[----:B0-----:R-:W0:Y:S02]  /*0ad0*/  LDC.64 R8, c[0x0][0x5a0] ;  /* 0x00016800ff087b82 */ /* 0x001e240000000a00 */
[----:B0-----:R-:W2:Y:S02]  /*0ae0*/  LDG.E.64 R8, desc[UR36][R8.64] ;  /* 0x0000002408087981 */ /* 0x001ea4000c1e1b00 */
[----:B--2---:R-:W-:-:S04]  /*0af0*/  ISETP.NE.U32.AND P0, PT, R8, RZ, PT ;  /* 0x000000ff0800720c */ /* 0x004fc80003f05070 */
[----:B------:R-:W-:-:S13]  /*0b00*/  ISETP.NE.AND.EX P0, PT, R9, RZ, PT, P0 ;  /* 0x000000ff0900720c */ /* 0x000fda0003f05300 */
[----:B------:R-:W-:Y:S05]  /*0b10*/  @!P0 BRA `(.L_x_8) ;  /* 0x0000000000088947 */ /* 0x000fea0003800000 */
[----:B-1----:R0:W5:Y:S01]  /*0b20*/  LD.E R155, desc[UR36][R8.64] ;  /* 0x00000024089b7980 */ /* 0x002162000c101900 */
[----:B------:R-:W-:Y:S05]  /*0b30*/  BRA `(.L_x_9) ;  /* 0x0000000000247947 */ /* 0x000fea0003800000 */
.L_x_8:
[----:B------:R-:W-:Y:S02]  /*0b40*/  ULDC.64 UR4, c[0x0][0x590] ;  /* 0x0001640000047ab9 */ /* 0x000fe40000000a00 */
[----:B------:R-:W-:-:S04]  /*0b50*/  ISETP.NE.U32.AND P0, PT, RZ, UR4, PT ;  /* 0x00000004ff007c0c */ /* 0x000fc8000bf05070 */
[----:B------:R-:W-:-:S13]  /*0b60*/  ISETP.NE.AND.EX P0, PT, RZ, UR5, PT, P0 ;  /* 0x00000005ff007c0c */ /* 0x000fda000bf05300 */
[----:B------:R-:W-:Y:S05]  /*0b70*/  @!P0 BRA `(.L_x_10) ;  /* 0x00000000000c8947 */ /* 0x000fea0003800000 */
[----:B0-----:R-:W1:Y:S02]  /*0b80*/  LDC.64 R8, c[0x0][0x590] ;  /* 0x00016400ff087b82 */ /* 0x001e640000000a00 */
[----:B-1----:R1:W5:Y:S01]  /*0b90*/  LDG.E R155, desc[UR36][R8.64] ;  /* 0x00000024089b7981 */ /* 0x002362000c1e1900 */
[----:B------:R-:W-:Y:S05]  /*0ba0*/  BRA `(.L_x_9) ;  /* 0x0000000000087947 */ /* 0x000fea0003800000 */
.L_x_10:
[----:B------:R-:W-:Y:S02]  /*0bb0*/  ULDC UR4, c[0x0][0x584] ;  /* 0x0001610000047ab9 */ /* 0x000fe40000000800 */
[----:B-1----:R-:W-:-:S07]  /*0bc0*/  IMAD.U32 R155, RZ, RZ, UR4 ;  /* 0x00000004ff9b7e24 */ /* 0x002fce000f8e00ff */
.L_x_9:
[----:B------:R-:W2:Y:S01]  /*0bd0*/  LDC R2, c[0x0][0x65c] ;  /* 0x00019700ff027b82 */ /* 0x000ea20000000800 */
[----:B------:R-:W-:Y:S01]  /*0be0*/  ULDC UR6, c[0x0][0x28c] ;  /* 0x0000a30000067ab9 */ /* 0x000fe20000000800 */
[----:B------:R-:W-:Y:S01]  /*0bf0*/  ISETP.NE.AND P0, PT, R10, 0x2, PT ;  /* 0x000000020a00780c */ /* 0x000fe20003f05270 */
[----:B------:R-:W-:Y:S01]  /*0c00*/  UIADD3 UR6, UR6, 0x3f, URZ ;  /* 0x0000003f06067890 */ /* 0x000fe2000fffe03f */
[----:B01----:R-:W-:Y:S01]  /*0c10*/  IMAD.U32 R8, RZ, RZ, UR12 ;  /* 0x0000000cff087e24 */ /* 0x003fe2000f8e00ff */
[----:B------:R-:W-:Y:S01]  /*0c20*/  UMOV UR38, URZ ;  /* 0x0000003f00267c82 */ /* 0x000fe20008000000 */
[----:B------:R-:W-:Y:S01]  /*0c30*/  IMAD.MOV.U32 R9, RZ, RZ, RZ ;  /* 0x000000ffff097224 */ /* 0x000fe200078e00ff */
[----:B------:R-:W-:Y:S01]  /*0c40*/  USHF.R.S32.HI UR7, URZ, 0x1f, UR6 ;  /* 0x0000001f3f077899 */ /* 0x000fe20008011406 */
[----:B------:R-:W-:Y:S01]  /*0c50*/  UMOV UR39, URZ ;  /* 0x0000003f00277c82 */ /* 0x000fe20008000000 */
[----:B------:R-:W-:Y:S02]  /*0c60*/  ULDC.64 UR8, c[0x0][0x650] ;  /* 0x0001940000087ab9 */ /* 0x000fe40000000a00 */
[----:B------:R-:W-:-:S04]  /*0c70*/  ULEA.HI UR7, UR7, UR6, URZ, 0x6 ;  /* 0x0000000607077291 */ /* 0x000fc8000f8f303f */
[----:B------:R-:W-:Y:S01]  /*0c80*/  USHF.R.S32.HI UR40, URZ, 0x6, UR7 ;  /* 0x000000063f287899 */ /* 0x000fe20008011407 */
[----:B--2---:R-:W-:-:S13]  /*0c90*/  ISETP.NE.AND P1, PT, R2, 0x1, PT ;  /* 0x000000010200780c */ /* 0x004fda0003f25270 */
[----:B------:R-:W0:Y:S01]  /*0ca0*/  @P1 LDC R19, c[0x0][0x10] ;  /* 0x00000400ff131b82 */ /* 0x000e220000000800 */
[----:B------:R-:W-:Y:S02]  /*0cb0*/  @P1 IMAD.MOV.U32 R7, RZ, RZ, RZ ;  /* 0x000000ffff071224 */ /* 0x000fe400078e00ff */
[----:B------:R-:W-:-:S05]  /*0cc0*/  @P1 IMAD.MOV.U32 R17, RZ, RZ, RZ ;  /* 0x000000ffff111224 */ /* 0x000fca00078e00ff */
[----:B------:R-:W1:Y:S01]  /*0cd0*/  @!P1 LDC R11, c[0x0][0xc] ;  /* 0x00000300ff0b9b82 */ /* 0x000e620000000800 */
[----:B------:R-:W-:Y:S01]  /*0ce0*/  ULDC UR4, c[0x0][0xc] ;  /* 0x0000030000047ab9 */ /* 0x000fe20000000800 */
[----:B------:R-:W-:Y:S02]  /*0cf0*/  ULDC UR5, c[0x0][0x10] ;  /* 0x0000040000057ab9 */ /* 0x000fe40000000800 */
[----:B------:R-:W-:-:S04]  /*0d00*/  UIMAD.WIDE.U32 UR4, UR4, UR5, URZ ;  /* 0x00000005040472a5 */ /* 0x000fc8000f8e003f */
[----:B------:R-:W2:Y:S01]  /*0d10*/  LDC R2, c[0x0][0x14] ;  /* 0x00000500ff027b82 */ /* 0x000ea20000000800 */
[----:B0-----:R-:W-:-:S04]  /*0d20*/  @P1 IMAD.WIDE.U32 R18, R19, UR12, R6 ;  /* 0x0000000c13121c25 */ /* 0x001fc8000f8e0006 */
[----:B------:R-:W-:Y:S02]  /*0d30*/  @P1 IMAD.IADD R17, R19, 0x1, R17 ;  /* 0x0000000113111824 */ /* 0x000fe400078e0211 */
[----:B-1----:R-:W-:-:S04]  /*0d40*/  @!P1 IMAD.WIDE.U32 R8, R6, R11, R8 ;  /* 0x0000000b06089225 */ /* 0x002fc800078e0008 */
[----:B------:R-:W-:Y:S02]  /*0d50*/  @!P1 IMAD.MOV.U32 R18, RZ, RZ, R8 ;  /* 0x000000ffff129224 */ /* 0x000fe400078e0008 */
[----:B------:R-:W-:Y:S02]  /*0d60*/  @!P1 IMAD.MOV.U32 R17, RZ, RZ, R9 ;  /* 0x000000ffff119224 */ /* 0x000fe400078e0009 */
[----:B--2---:R-:W-:-:S04]  /*0d70*/  IMAD.WIDE.U32 R12, R2, UR4, RZ ;  /* 0x00000004020c7c25 */ /* 0x004fc8000f8e00ff */
[----:B------:R-:W-:Y:S01]  /*0d80*/  IMAD R23, R2, UR5, RZ ;  /* 0x0000000502177c24 */ /* 0x000fe2000f8e02ff */
[----:B------:R0:W-:Y:S03]  /*0d90*/  STL.64 [R1], R12 ;  /* 0x0000000c01007387 */ /* 0x0001e60000100a00 */
[----:B------:R-:W-:Y:S01]  /*0da0*/  IMAD.IADD R23, R13, 0x1, R23 ;  /* 0x000000010d177824 */ /* 0x000fe200078e0217 */
[----:B------:R-:W-:Y:S06]  /*0db0*/  @P0 BRA `(.L_x_11) ;  /* 0x0000000000200947 */ /* 0x000fec0003800000 */
[----:B------:R-:W-:Y:S01]  /*0dc0*/  UISETP.GE.U32.AND UP0, UPT, UR40, 0x3, UPT ;  /* 0x000000032800788c */ /* 0x000fe2000bf06070 */
[----:B------:R-:W-:Y:S01]  /*0dd0*/  IADD3 R18, P0, R18, R12, RZ ;  /* 0x0000000c12127210 */ /* 0x000fe20007f1e0ff */
[----:B------:R-:W-:Y:S01]  /*0de0*/  UIMAD.WIDE.U32 UR4, UR40, -0x55555555, URZ ;  /* 0xaaaaaaab280478a5 */ /* 0x000fe2000f8e003f */
[----:B------:R-:W-:-:S03]  /*0df0*/  UMOV UR39, URZ ;  /* 0x0000003f00277c82 */ /* 0x000fc60008000000 */
[----:B------:R-:W-:Y:S01]  /*0e00*/  USHF.R.U32.HI UR4, URZ, 0x1, UR5 ;  /* 0x000000013f047899 */ /* 0x000fe20008011605 */
[----:B------:R-:W-:-:S03]  /*0e10*/  IMAD.X R17, R23, 0x1, R17, P0 ;  /* 0x0000000117117824 */ /* 0x000fc600000e0611 */
[----:B------:R-:W-:Y:S02]  /*0e20*/  UIMAD UR38, UR4, -0x3, UR40 ;  /* 0xfffffffd042678a4 */ /* 0x000fe4000f8e0228 */
[----:B------:R-:W-:-:S12]  /*0e30*/  @UP0 ULOP3.LUT UR39, UR4, 0x1, URZ, 0xc0, !UPT ;  /* 0x0000000104270892 */ /* 0x000fd8000f8ec03f */
.L_x_11:
[----:B------:R-:W-:Y:S01]  /*0e40*/  ISETP.GE.U32.AND P0, PT, R18, UR8, PT ;  /* 0x0000000812007c0c */ /* 0x000fe2000bf06070 */
[----:B------:R-:W-:Y:S01]  /*0e50*/  IMAD.MOV.U32 R19, RZ, RZ, -0x1 ;  /* 0xffffffffff137424 */ /* 0x000fe200078e00ff */
[----:B------:R-:W-:Y:S01]  /*0e60*/  PRMT R8, RZ, 0x7610, R8 ;  /* 0x00007610ff087816 */ /* 0x000fe20000000008 */
[----:B------:R-:W-:Y:S01]  /*0e70*/  IMAD.MOV.U32 R22, RZ, RZ, -0x1 ;  /* 0xffffffffff167424 */ /* 0x000fe200078e00ff */
[----:B------:R-:W-:Y:S01]  /*0e80*/  ISETP.GE.U32.AND.EX P0, PT, R17, UR9, PT, P0 ;  /* 0x0000000911007c0c */ /* 0x000fe2000bf06100 */
[----:B------:R-:W-:-:S12]  /*0e90*/  IMAD.MOV.U32 R2, RZ, RZ, -0x1 ;  /* 0xffffffffff027424 */ /* 0x000fd800078e00ff */
[----:B------:R-:W-:Y:S05]  /*0ea0*/  @P0 BRA `(.L_x_12) ;  /* 0x00000004002c0947 */ /* 0x000fea0003800000 */
[----:B------:R-:W1:Y:S01]  /*0eb0*/  LDC.64 R26, c[0x0][0x628] ;  /* 0x00018a00ff1a7b82 */ /* 0x000e620000000a00 */
[----:B------:R-:W-:Y:S02]  /*0ec0*/  IMAD.MOV.U32 R8, RZ, RZ, R18 ;  /* 0x000000ffff087224 */ /* 0x000fe400078e0012 */
[----:B------:R-:W-:-:S05]  /*0ed0*/  IMAD.MOV.U32 R9, RZ, RZ, R17 ;  /* 0x000000ffff097224 */ /* 0x000fca00078e0011 */
[----:B------:R-:W2:Y:S08]  /*0ee0*/  LDC R2, c[0x0][0x630] ;  /* 0x00018c00ff027b82 */ /* 0x000eb00000000800 */
[----:B------:R-:W3:Y:S01]  /*0ef0*/  LDC.64 R28, c[0x0][0x620] ;  /* 0x00018800ff1c7b82 */ /* 0x000ee20000000a00 */
[----:B-1----:R-:W-:-:S04]  /*0f00*/  ISETP.NE.U32.AND P0, PT, R26, RZ, PT ;  /* 0x000000ff1a00720c */ /* 0x002fc80003f05070 */
[----:B------:R-:W-:-:S13]  /*0f10*/  ISETP.NE.AND.EX P0, PT, R27, RZ, PT, P0 ;  /* 0x000000ff1b00720c */ /* 0x000fda0003f05300 */
[----:B--23--:R-:W-:Y:S05]  /*0f20*/  @!P0 BRA `(.L_x_13) ;  /* 0x0000000000288947 */ /* 0x00cfea0003800000 */
[----:B0-----:R-:W0:Y:S02]  /*0f30*/  LDC R13, c[0x0][0x634] ;  /* 0x00018d00ff0d7b82 */ /* 0x001e240000000800 */
[----:B0-----:R-:W-:-:S05]  /*0f40*/  IADD3 R13, P0, R18, R13, RZ ;  /* 0x0000000d120d7210 */ /* 0x001fca0007f1e0ff */
[----:B------:R-:W-:-:S04]  /*0f50*/  IMAD.X R15, RZ, RZ, R17, P0 ;  /* 0x000000ffff0f7224 */ /* 0x000fc800000e0611 */
[----:B------:R-:W-:-:S04]  /*0f60*/  IMAD.WIDE.U32 R8, R15, R26, RZ ;  /* 0x0000001a0f087225 */ /* 0x000fc800078e00ff */
[----:B------:R-:W-:-:S04]  /*0f70*/  IMAD.WIDE.U32 R10, P0, R13, R27, R8 ;  /* 0x0000001b0d0a7225 */ /* 0x000fc80007800008 */
[----:B------:R-:W-:-:S04]  /*0f80*/  IMAD.WIDE.U32 R8, R13, R26, RZ ;  /* 0x0000001a0d087225 */ /* 0x000fc800078e00ff */
[----:B------:R-:W-:Y:S01]  /*0f90*/  IMAD.X R13, RZ, RZ, RZ, P0 ;  /* 0x000000ffff0d7224 */ /* 0x000fe200000e06ff */
[----:B------:R-:W-:Y:S01]  /*0fa0*/  IADD3 RZ, P0, R9, R10, RZ ;  /* 0x0000000a09ff7210 */ /* 0x000fe20007f1e0ff */
[----:B------:R-:W-:-:S04]  /*0fb0*/  IMAD.MOV.U32 R12, RZ, RZ, R11 ;  /* 0x000000ffff0c7224 */ /* 0x000fc800078e000b */
[----:B------:R-:W-:-:S08]  /*0fc0*/  IMAD.WIDE.U32.X R8, R15, R27, R12, P0 ;  /* 0x0000001b0f087225 */ /* 0x000fd000000e040c */
.L_x_13:
[----:B------:R-:W1:Y:S01]  /*0fd0*/  LDC.64 R32, c[0x0][0x640] ;  /* 0x00019000ff207b82 */ /* 0x000e620000000a00 */
[-C--:B------:R-:W-:Y:S01]  /*0fe0*/  SHF.R.U64 R30, R8, R2.reuse, R9 ;  /* 0x00000002081e7219 */ /* 0x080fe20000001209 */
[----:B------:R-:W-:Y:S01]  /*0ff0*/  IMAD.MOV.U32 R19, RZ, RZ, R17 ;  /* 0x000000ffff137224 */ /* 0x000fe200078e0011 */
[----:B------:R-:W-:Y:S01]  /*1000*/  SHF.R.U32.HI R2, RZ, R2, R9 ;  /* 0x00000002ff027219 */ /* 0x000fe20000011609 */
[----:B------:R-:W-:Y:S01]  /*1010*/  IMAD.MOV.U32 R26, RZ, RZ, 0x1 ;  /* 0x00000001ff1a7424 */ /* 0x000fe200078e00ff */
[----:B------:R-:W-:-:S03]  /*1020*/  IADD3 R11, P0, RZ, -R30, RZ ;  /* 0x8000001eff0b7210 */ /* 0x000fc60007f1e0ff */
[----:B------:R-:W2:Y:S02]  /*1030*/  LDC R10, c[0x0][0x618] ;  /* 0x00018600ff0a7b82 */ /* 0x000ea40000000800 */
[----:B------:R-:W-:-:S04]  /*1040*/  IMAD.X R9, RZ, RZ, ~R2, P0 ;  /* 0x000000ffff097224 */ /* 0x000fc800000e0e02 */
[-C--:B------:R-:W-:Y:S02]  /*1050*/  IMAD R2, R9, R28.reuse, RZ ;  /* 0x0000001c09027224 */ /* 0x080fe400078e02ff */
[----:B0-----:R-:W0:Y:S01]  /*1060*/  LDC R13, c[0x0][0x608] ;  /* 0x00018200ff0d7b82 */ /* 0x001e220000000800 */
[----:B------:R-:W-:-:S04]  /*1070*/  IMAD.WIDE.U32 R8, R11, R28, R18 ;  /* 0x0000001c0b087225 */ /* 0x000fc800078e0012 */
[----:B------:R-:W-:Y:S02]  /*1080*/  IMAD R11, R11, R29, R2 ;  /* 0x0000001d0b0b7224 */ /* 0x000fe400078e0202 */
[----:B------:R-:W-:Y:S01]  /*1090*/  IMAD.MOV.U32 R2, RZ, RZ, -0x1 ;  /* 0xffffffffff027424 */ /* 0x000fe200078e00ff */
[----:B------:R-:W3:Y:S01]  /*10a0*/  LDC R31, c[0x0][0x658] ;  /* 0x00019600ff1f7b82 */ /* 0x000ee20000000800 */
[----:B------:R-:W-:Y:S01]  /*10b0*/  IMAD.IADD R9, R9, 0x1, R11 ;  /* 0x0000000109097824 */ /* 0x000fe200078e020b */
[----:B-1----:R-:W-:-:S04]  /*10c0*/  ISETP.NE.U32.AND P0, PT, R32, RZ, PT ;  /* 0x000000ff2000720c */ /* 0x002fc80003f05070 */
[----:B------:R-:W-:Y:S02]  /*10d0*/  ISETP.NE.AND.EX P0, PT, R33, RZ, PT, P0 ;  /* 0x000000ff2100720c */ /* 0x000fe40003f05300 */
[----:B------:R-:W1:Y:S01]  /*10e0*/  LDC R29, c[0x0][0x600] ;  /* 0x00018000ff1d7b82 */ /* 0x000e620000000800 */
[-CC-:B--2---:R-:W-:Y:S02]  /*10f0*/  SHF.R.U64 R27, R8, R10.reuse, R9.reuse ;  /* 0x0000000a081b7219 */ /* 0x184fe40000001209 */
[----:B------:R-:W-:-:S05]  /*1100*/  SHF.R.U32.HI R8, RZ, R10, R9 ;  /* 0x0000000aff087219 */ /* 0x000fca0000011609 */
[----:B------:R-:W2:Y:S01]  /*1110*/  LDC R22, c[0x0][0x648] ;  /* 0x00019200ff167b82 */ /* 0x000ea20000000800 */
[-CC-:B0-----:R-:W-:Y:S02]  /*1120*/  SHF.R.U64 R34, R27, R13.reuse, R8.reuse ;  /* 0x0000000d1b227219 */ /* 0x181fe40000001208 */
[----:B------:R-:W-:-:S05]  /*1130*/  SHF.R.U32.HI R8, RZ, R13, R8 ;  /* 0x0000000dff087219 */ /* 0x000fca0000011608 */
[----:B------:R-:W0:Y:S01]  /*1140*/  LDC R24, c[0x0][0x638] ;  /* 0x00018e00ff187b82 */ /* 0x000e220000000800 */
[-CC-:B---3--:R-:W-:Y:S02]  /*1150*/  SHF.R.U64 R36, R34, R31.reuse, R8.reuse ;  /* 0x0000001f22247219 */ /* 0x188fe40000001208 */
[-C--:B------:R-:W-:Y:S02]  /*1160*/  SHF.L.U32 R2, R2, R31.reuse, RZ ;  /* 0x0000001f02027219 */ /* 0x080fe400000006ff */
[----:B------:R-:W-:Y:S01]  /*1170*/  SHF.R.U32.HI R9, RZ, R31, R8 ;  /* 0x0000001fff097219 */ /* 0x000fe20000011608 */
[----:B------:R-:W-:Y:S01]  /*1180*/  IMAD.MOV.U32 R8, RZ, RZ, R36 ;  /* 0x000000ffff087224 */ /* 0x000fe200078e0024 */
[----:B------:R-:W-:Y:S01]  /*1190*/  LOP3.LUT R15, RZ, R2, RZ, 0x33, !PT ;  /* 0x00000002ff0f7212 */ /* 0x000fe200078e33ff */
[----:B------:R-:W3:Y:S01]  /*11a0*/  LDC R28, c[0x0][0x610] ;  /* 0x00018400ff1c7b82 */ /* 0x000ee20000000800 */
[----:B------:R-:W-:Y:S05]  /*11b0*/  @!P0 BRA `(.L_x_14) ;  /* 0x0000000000288947 */ /* 0x000fea0003800000 */
[----:B------:R-:W4:Y:S02]  /*11c0*/  LDC R13, c[0x0][0x64c] ;  /* 0x00019300ff0d7b82 */ /* 0x000f240000000800 */
[----:B----4-:R-:W-:-:S05]  /*11d0*/  IADD3 R13, P0, R36, R13, RZ ;  /* 0x0000000d240d7210 */ /* 0x010fca0007f1e0ff */
        /* <DEDUP_REMOVED lines=8> */
.L_x_14:
[----:B--2---:R-:W-:Y:S01]  /*1260*/  SHF.R.U64 R7, R8, R22, R9 ;  /* 0x0000001608077219 */ /* 0x004fe20000001209 */
[----:B-1----:R-:W-:Y:S01]  /*1270*/  VIADD R8, R29, 0xffffffff ;  /* 0xffffffff1d087836 */ /* 0x002fe20000000000 */
[----:B------:R-:W-:Y:S01]  /*1280*/  SHF.L.U32 R2, R26, R31, RZ ;  /* 0x0000001f1a027219 */ /* 0x000fe200000006ff */
[----:B------:R-:W-:Y:S01]  /*1290*/  @P1 IMAD R21, R25, R20, R6 ;  /* 0x0000001419151224 */ /* 0x000fe200078e0206 */
[----:B------:R-:W-:Y:S01]  /*12a0*/  LOP3.LUT R15, R34, R15, RZ, 0xc0, !PT ;  /* 0x0000000f220f7212 */ /* 0x000fe200078ec0ff */
[----:B------:R-:W-:Y:S01]  /*12b0*/  IMAD.MOV R9, RZ, RZ, -R7 ;  /* 0x000000ffff097224 */ /* 0x000fe200078e0a07 */
[----:B------:R-:W-:-:S03]  /*12c0*/  LOP3.LUT R8, R27, R8, RZ, 0xc0, !PT ;  /* 0x000000081b087212 */ /* 0x000fc600078ec0ff */
[----:B------:R-:W-:Y:S02]  /*12d0*/  IMAD R6, R2, R7, R15 ;  /* 0x0000000702067224 */ /* 0x000fe400078e020f */
[----:B0-----:R-:W-:Y:S02]  /*12e0*/  IMAD R2, R9, R24, R36 ;  /* 0x0000001809027224 */ /* 0x001fe400078e0224 */
[----:B---3--:R-:W-:Y:S02]  /*12f0*/  IMAD R19, R6, R28, R21 ;  /* 0x0000001c06137224 */ /* 0x008fe400078e0215 */
[----:B------:R-:W-:Y:S02]  /*1300*/  IMAD R2, R2, R29, R8 ;  /* 0x0000001d02027224 */ /* 0x000fe400078e0208 */
[----:B------:R-:W-:-:S03]  /*1310*/  IMAD.MOV.U32 R6, RZ, RZ, 0x1 ;  /* 0x00000001ff067424 */ /* 0x000fc600078e00ff */
[----:B------:R-:W-:Y:S02]  /*1320*/  SEL R22, R2, R19, !P1 ;  /* 0x0000001302167207 */ /* 0x000fe40004800000 */
[----:B------:R-:W-:Y:S01]  /*1330*/  SEL R19, R19, R2, !P1 ;  /* 0x0000000213137207 */ /* 0x000fe20004800000 */
[----:B------:R-:W-:Y:S01]  /*1340*/  IMAD.MOV.U32 R2, RZ, RZ, R30 ;  /* 0x000000ffff027224 */ /* 0x000fe200078e001e */
[----:B------:R-:W-:-:S07]  /*1350*/  PRMT R8, R6, 0x7610, R8 ;  /* 0x0000761006087816 */ /* 0x000fce0000000008 */
.L_x_12:
[----:B------:R-:W-:Y:S05]  /*1360*/  @!P2 BRA `(.L_x_15) ;  /* 0x00000000000ca947 */ /* 0x000fea0003800000 */
[----:B------:R-:W-:Y:S01]  /*1370*/  UCGABAR_WAIT ;  /* 0x0000000000007dc7 */ /* 0x000fe20008000000 */
[----:B------:R-:W-:Y:S01]  /*1380*/  CCTL.IVALL ;  /* 0x00000000ff00798f */ /* 0x000fe20002000000 */
[----:B------:R-:W-:Y:S05]  /*1390*/  BRA `(.L_x_16) ;  /* 0x0000000000047947 */ /* 0x000fea0003800000 */
.L_x_15:
[----:B------:R-:W-:Y:S06]  /*13a0*/  BAR.SYNC.DEFER_BLOCKING 0x0 ;  /* 0x0000000000007b1d */ /* 0x000fec0000010000 */
.L_x_16:
[----:B------:R-:W-:Y:S05]  /*13b0*/  @!P4 BRA `(.L_x_17) ;  /* 0x00000090008cc947 */ /* 0x000fea0003800000 */
[----:B------:R-:W-:-:S13]  /*13c0*/  ISETP.GT.U32.AND P0, PT, R35, 0x1, PT ;  /* 0x000000012300780c */ /* 0x000fda0003f04070 */
[----:B------:R-:W-:Y:S05]  /*13d0*/  @P0 EXIT ;  /* 0x000000000000094d */ /* 0x000fea0003800000 */
.L_x_18:
[----:B------:R-:W-:-:S08]  /*13e0*/  NOP ;  /* 0x0000000000007918 */ /* 0x000fd00000000000 */
[----:B------:R-:W1:Y:S02]  /*13f0*/  USETMAXREG.TRY_ALLOC.CTAPOOL UP0, 0xe8 ;  /* 0x000000e8000079c8 */ /* 0x000e640008000600 */
[----:B-1----:R-:W-:-:S13]  /*1400*/  PLOP3.LUT P0, PT, PT, PT, UP0, 0x80, 0x0 ;  /* 0x000000000000781c */ /* 0x002fda0003f0f008 */
[----:B------:R-:W-:Y:S05]  /*1410*/  @!P0 BRA `(.L_x_18) ;  /* 0xfffffffc00f08947 */ /* 0x000fea000383ffff */
[----:B------:R-:W-:-:S13]  /*1420*/  LOP3.LUT P0, RZ, R8, 0xff, RZ, 0xc0, !PT ;  /* 0x000000ff08ff7812 */ /* 0x000fda000780c0ff */
[----:B------:R-:W-:Y:S05]  /*1430*/  @!P0 EXIT ;  /* 0x000000000000894d */ /* 0x000fea0003800000 */
[----:B------:R-:W1:Y:S01]  /*1440*/  S2UR UR4, SR_CgaCtaId ;  /* 0x00000000000479c3 */ /* 0x000e620000008800 */
[----:B------:R-:W-:Y:S01]  /*1450*/  VIADD R14, R14, 0xffffffff ;  /* 0xffffffff0e0e7836 */ /* 0x000fe20000000000 */
[CC--:B------:R-:W-:Y:S01]  /*1460*/  LEA.HI R4, R0.reuse, R3.reuse, RZ, 0x2 ;  /* 0x0000000300047211 */ /* 0x0c0fe200078f10ff */
[----:B------:R-:W-:Y:S01]  /*1470*/  UMOV UR41, 0x400 ;  /* 0x0000040000297882 */ /* 0x000fe20000000000 */
[----:B------:R-:W-:Y:S01]  /*1480*/  LEA.HI R0, R0, R3, RZ, 0x5 ;  /* 0x0000000300007211 */ /* 0x000fe200078f28ff */
[----:B------:R-:W-:Y:S01]  /*1490*/  UISETP.LT.AND UP0, UPT, UR40, 0x1, UPT ;  /* 0x000000012800788c */ /* 0x000fe2000bf01270 */
[----:B------:R-:W-:Y:S01]  /*14a0*/  R2UR UR42, R14 ;  /* 0x000000000e2a72ca */ /* 0x000fe200000e0000 */
[----:B------:R-:W-:Y:S01]  /*14b0*/  USHF.L.U32 UR44, UR40, 0x1, URZ ;  /* 0x00000001282c7899 */ /* 0x000fe2000800063f */
[--C-:B------:R-:W-:Y:S01]  /*14c0*/  SHF.R.S32.HI R156, RZ, 0x2, R4.reuse ;  /* 0x00000002ff9c7819 */ /* 0x100fe20000011404 */
[----:B------:R-:W-:Y:S01]  /*14d0*/  USEL UR43, UR40, 0x1, UP0 ;  /* 0x00000001282b7887 */ /* 0x000fe20008000000 */
[----:B------:R-:W-:-:S02]  /*14e0*/  SHF.R.S32.HI R5, RZ, 0x1f, R4 ;  /* 0x0000001fff057819 */ /* 0x000fc40000011404 */
[----:B------:R-:W-:Y:S01]  /*14f0*/  LOP3.LUT R158, R4, 0xfffffffc, RZ, 0xc0, !PT ;  /* 0xfffffffc049e7812 */ /* 0x000fe200078ec0ff */
[----:B------:R-:W-:Y:S01]  /*1500*/  UIADD3 UR43, -UR43, UR40, URZ ;  /* 0x000000282b2b7290 */ /* 0x000fe2000fffe13f */
[----:B------:R-:W-:Y:S02]  /*1510*/  LEA.HI R5, R5, R156, RZ, 0x3 ;  /* 0x0000009c05057211 */ /* 0x000fe400078f18ff */
[----:B------:R-:W-:Y:S01]  /*1520*/  ISETP.NE.AND P0, PT, R14, RZ, PT ;  /* 0x000000ff0e00720c */ /* 0x000fe20003f05270 */
[----:B------:R-:W-:Y:S01]  /*1530*/  IMAD.IADD R158, R3, 0x1, -R158 ;  /* 0x00000001039e7824 */ /* 0x000fe200078e0a9e */
[----:B------:R-:W-:Y:S01]  /*1540*/  LOP3.LUT R5, R5, 0xfffffff8, RZ, 0xc0, !PT ;  /* 0xfffffff805057812 */ /* 0x000fe200078ec0ff */
[----:B------:R-:W-:Y:S01]  /*1550*/  USHF.L.U32 UR42, UR42, 0x3, URZ ;  /* 0x000000032a2a7899 */ /* 0x000fe2000800063f */
[----:B------:R-:W-:Y:S02]  /*1560*/  LOP3.LUT R174, R16, 0x1, RZ, 0xfc, !PT ;  /* 0x0000000110ae7812 */ /* 0x000fe400078efcff */
[----:B------:R-:W-:Y:S01]  /*1570*/  SEL R175, RZ, 0x1, P0 ;  /* 0x00000001ffaf7807 */ /* 0x000fe20000000000 */
[----:B------:R-:W-:Y:S01]  /*1580*/  IMAD.IADD R156, R156, 0x1, -R5 ;  /* 0x000000019c9c7824 */ /* 0x000fe200078e0a05 */
[----:B-1----:R-:W-:Y:S01]  /*1590*/  ULEA UR41, UR4, UR41, 0x18 ;  /* 0x0000002904297291 */ /* 0x002fe2000f8ec03f */
[----:B------:R-:W-:Y:S01]  /*15a0*/  SHF.R.S32.HI R5, RZ, 0x5, R0 ;  /* 0x00000005ff057819 */ /* 0x000fe20000011400 */
[----:B------:R-:W-:Y:S01]  /*15b0*/  IMAD.U32 R160, RZ, RZ, UR42 ;  /* 0x0000002affa07e24 */ /* 0x000fe2000f8e00ff */
[----:B------:R-:W-:Y:S01]  /*15c0*/  ULDC UR4, c[0x0][0x284] ;  /* 0x0000a10000047ab9 */ /* 0x000fe20000000800 */
[----:B------:R-:W-:Y:S01]  /*15d0*/  UIADD3 UR45, UR41, 0x40, URZ ;  /* 0x00000040292d7890 */ /* 0x000fe2000fffe03f */
[--C-:B------:R-:W-:Y:S01]  /*15e0*/  SHF.R.S32.HI R157, RZ, 0x1f, R156.reuse ;  /* 0x0000001fff9d7819 */ /* 0x100fe2000001149c */
[----:B------:R-:W-:Y:S01]  /*15f0*/  IMAD R163, R5, -0x10, -R156 ;  /* 0xfffffff005a37824 */ /* 0x000fe200078e0a9c */
[----:B------:R-:W-:-:S02]  /*1600*/  LOP3.LUT R162, R160, 0x8, RZ, 0xc0, !PT ;  /* 0x00000008a0a27812 */ /* 0x000fc400078ec0ff */
[----:B------:R-:W-:Y:S01]  /*1610*/  LOP3.LUT R160, R160, 0x8, RZ, 0xc, !PT ;  /* 0x00000008a0a07812 */ /* 0x000fe200078e0cff */
[----:B------:R-:W-:Y:S01]  /*1620*/  IMAD.U32 R159, RZ, RZ, UR45 ;  /* 0x0000002dff9f7e24 */ /* 0x000fe2000f8e00ff */
[----:B------:R-:W-:Y:S01]  /*1630*/  LOP3.LUT R162, R162, 0x18, RZ, 0x3c, !PT ;  /* 0x00000018a2a27812 */ /* 0x000fe200078e3cff */
[----:B------:R-:W-:-:S04]  /*1640*/  IMAD.WIDE R156, R5, 0x10, R156 ;  /* 0x00000010059c7825 */ /* 0x000fc800078e029c */
[----:B------:R-:W-:Y:S02]  /*1650*/  VIADD R161, R159, UR42 ;  /* 0x0000002a9fa17c36 */ /* 0x000fe40008000000 */
[----:B------:R-:W-:-:S07]  /*1660*/  VIADD R163, R163, UR4 ;  /* 0x00000004a3a37c36 */ /* 0x000fce0008000000 */
.L_x_294:
[----:B------:R-:W-:Y:S01]  /*1670*/  SHF.L.U32 R0, R175, 0x1f, RZ ;  /* 0x0000001faf007819 */ /* 0x000fe200000006ff */
[----:B------:R-:W-:Y:S02]  /*1680*/  ULDC UR4, c[0x0][0x28c] ;  /* 0x0000a30000047ab9 */ /* 0x000fe40000000800 */
[----:B------:R-:W-:Y:S01]  /*1690*/  ISETP.LT.AND P1, PT, RZ, UR4, PT ;  /* 0x00000004ff007c0c */ /* 0x000fe2000bf21270 */
[----:B------:R-:W1:Y:S02]  /*16a0*/  SYNCS.PHASECHK.TRANS64.TRYWAIT P0, [R159+UR42], R0 ;  /* 0x000000009f0075a7 */ /* 0x000e64000800016a */
[----:B-1-34-:R-:W-:Y:S10]  /*16b0*/  @!P0 BRA `(.L_x_19) ;  /* 0x0000009c00fc8947 */ /* 0x01aff40003800000 */
.L_x_315:
[----:B------:R-:W-:Y:S05]  /*16c0*/  @P1 BRA `(.L_x_20) ;  /* 0x0000000000401947 */ /* 0x000fea0003800000 */
[----:B-1----:R-:W-:Y:S01]  /*16d0*/  MOV R0, 0x0 ;  /* 0x0000000000007802 */ /* 0x002fe20000000f00 */
[----:B------:R-:W-:Y:S01]  /*16e0*/  ULDC.64 UR4, c[0x4][0x68] ;  /* 0x01001a0000047ab9 */ /* 0x000fe20000000a00 */
[----:B------:R-:W-:Y:S01]  /*16f0*/  ULDC.64 UR6, c[0x4][0x8] ;  /* 0x0100020000067ab9 */ /* 0x000fe20000000a00 */
[----:B------:R-:W-:Y:S01]  /*1700*/  IMAD.U32 R4, RZ, RZ, UR4 ;  /* 0x00000004ff047e24 */ /* 0x000fe2000f8e00ff */
[----:B------:R1:W2:Y:S01]  /*1710*/  LDC.64 R14, c[0x4][R0] ;  /* 0x01000000000e7b82 */ /* 0x0002a20000000a00 */
[----:B------:R-:W-:Y:S01]  /*1720*/  IMAD.U32 R5, RZ, RZ, UR5 ;  /* 0x00000005ff057e24 */ /* 0x000fe2000f8e00ff */
[----:B------:R-:W-:Y:S01]  /*1730*/  ULDC.64 UR4, c[0x4][0x70] ;  /* 0x01001c0000047ab9 */ /* 0x000fe20000000a00 */
[----:B------:R-:W-:Y:S02]  /*1740*/  IMAD.U32 R10, RZ, RZ, UR6 ;  /* 0x00000006ff0a7e24 */ /* 0x000fe4000f8e00ff */
[----:B------:R-:W-:Y:S02]  /*1750*/  IMAD.U32 R6, RZ, RZ, UR4 ;  /* 0x00000004ff067e24 */ /* 0x000fe4000f8e00ff */
[----:B------:R-:W-:-:S02]  /*1760*/  IMAD.U32 R7, RZ, RZ, UR5 ;  /* 0x00000005ff077e24 */ /* 0x000fc4000f8e00ff */
[----:B------:R-:W-:Y:S02]  /*1770*/  IMAD.U32 R11, RZ, RZ, UR7 ;  /* 0x00000007ff0b7e24 */ /* 0x000fe4000f8e00ff */
[----:B------:R-:W-:Y:S02]  /*1780*/  IMAD.MOV.U32 R8, RZ, RZ, 0x1e1 ;  /* 0x000001e1ff087424 */ /* 0x000fe400078e00ff */
[----:B0-----:R-:W-:Y:S02]  /*1790*/  IMAD.MOV.U32 R12, RZ, RZ, 0x1 ;  /* 0x00000001ff0c7424 */ /* 0x001fe400078e00ff */
[----:B-1----:R-:W-:-:S07]  /*17a0*/  IMAD.MOV.U32 R13, RZ, RZ, RZ ;  /* 0x000000ffff0d7224 */ /* 0x002fce00078e00ff */
[----:B------:R-:W-:-:S07]  /*17b0*/  LEPC R20, `(.L_x_20) ;  /* 0x000000001014794e */ /* 0x000fce0000000000 */
[----:B--2--5:R-:W-:Y:S05]  /*17c0*/  CALL.ABS.NOINC R14 ;  /* 0x000000000e007343 */ /* 0x024fea0003c00000 */
.L_x_20:
[----:B------:R-:W-:-:S13]  /*17d0*/  ISETP.NE.AND P0, PT, R174, 0x3, PT ;  /* 0x00000003ae00780c */ /* 0x000fda0003f05270 */
[----:B------:R-:W-:Y:S05]  /*17e0*/  @!P0 BRA `(.L_x_21) ;  /* 0x0000000000048947 */ /* 0x000fea0003800000 */
[----:B------:R-:W-:Y:S01]  /*17f0*/  BPT.TRAP 0x1 ;  /* 0x000000040000795c */ /* 0x000fe20000300000 */
.L_x_21:
[----:B------:R-:W-:Y:S02]  /*1800*/  IMAD.U32 R3, RZ, RZ, UR38 ;  /* 0x00000026ff037e24 */ /* 0x000fe4000f8e00ff */
[----:B-1----:R-:W-:-:S03]  /*1810*/  IMAD.U32 R0, RZ, RZ, UR39 ;  /* 0x00000027ff007e24 */ /* 0x002fc6000f8e00ff */
[----:B------:R-:W-:Y:S02]  /*1820*/  LEA R3, R3, UR41, 0x3 ;  /* 0x0000002903037c11 */ /* 0x000fe4000f8e18ff */
[----:B------:R-:W-:-:S04]  /*1830*/  SHF.L.U32 R0, R0, 0x1f, RZ ;  /* 0x0000001f00007819 */ /* 0x000fc800000006ff */
[----:B------:R1:W2:Y:S01]  /*1840*/  SYNCS.PHASECHK.TRANS64.TRYWAIT P1, [R3+URZ], R0 ;  /* 0x00000000030075a7 */ /* 0x0002a2000802017f */
[----:B------:R-:W-:Y:S05]  /*1850*/  @!P0 BRA `(.L_x_22) ;  /* 0x0000000000048947 */ /* 0x000fea0003800000 */
[----:B------:R-:W-:Y:S01]  /*1860*/  BPT.TRAP 0x1 ;  /* 0x000000040000795c */ /* 0x000fe20000300000 */
.L_x_22:
[----:B------:R-:W-:-:S05]  /*1870*/  IMAD.U32 R4, RZ, RZ, UR43 ;  /* 0x0000002bff047e24 */ /* 0x000fca000f8e00ff */
[----:B------:R-:W-:Y:S01]  /*1880*/  ISETP.GE.AND P2, PT, R4, 0x1, PT ;  /* 0x000000010400780c */ /* 0x000fe20003f46270 */
[----:B--2---:R-:W-:-:S12]  /*1890*/  @P1 BRA `(.L_x_23) ;  /* 0x0000000000081947 */ /* 0x004fd80003800000 */
[----:B------:R-:W2:Y:S02]  /*18a0*/  SYNCS.PHASECHK.TRANS64.TRYWAIT P1, [R3+URZ], R0 ;  /* 0x00000000030075a7 */ /* 0x000ea4000802017f */
[----:B--2---:R-:W-:Y:S05]  /*18b0*/  @!P1 BRA `(.L_x_24) ;  /* 0x0000009c00909947 */ /* 0x004fea0003800000 */
.L_x_23:
[----:B------:R-:W-:Y:S05]  /*18c0*/  WARPSYNC.ALL ;  /* 0x0000000000007948 */ /* 0x000fea0003800000 */
[----:B------:R-:W-:Y:S01]  /*18d0*/  UIADD3 UR4, UR41, 0x100, URZ ;  /* 0x0000010029047890 */ /* 0x000fe2000fffe03f */
[----:B------:R-:W-:Y:S01]  /*18e0*/  WARPGROUP.ARRIVE ;  /* 0x00000000000079c5 */ /* 0x000fe20000000000 */
[----:B------:R-:W-:Y:S02]  /*18f0*/  UIADD3 UR5, UR41, 0x6100, URZ ;  /* 0x0000610029057890 */ /* 0x000fe4000fffe03f */
[----:B------:R-:W-:Y:S02]  /*1900*/  USHF.R.U32.HI UR4, URZ, 0x4, UR4 ;  /* 0x000000043f047899 */ /* 0x000fe40008011604 */
[----:B------:R-:W-:-:S02]  /*1910*/  USHF.R.U32.HI UR5, URZ, 0x4, UR5 ;  /* 0x000000043f057899 */ /* 0x000fc40008011605 */
[----:B------:R-:W-:Y:S02]  /*1920*/  ULOP3.LUT UR4, UR4, 0x3fff, URZ, 0xc0, !UPT ;  /* 0x00003fff04047892 */ /* 0x000fe4000f8ec03f */
[----:B------:R-:W-:Y:S02]  /*1930*/  ULOP3.LUT UR5, UR5, 0x3fff, URZ, 0xc0, !UPT ;  /* 0x00003fff05057892 */ /* 0x000fe4000f8ec03f */
[----:B------:R-:W-:Y:S02]  /*1940*/  ULOP3.LUT UR8, UR4, 0x10000, URZ, 0xfc, !UPT ;  /* 0x0001000004087892 */ /* 0x000fe4000f8efc3f */
[----:B------:R-:W-:Y:S02]  /*1950*/  ULOP3.LUT UR9, UR5, 0x10000, URZ, 0xfc, !UPT ;  /* 0x0001000005097892 */ /* 0x000fe4000f8efc3f */
[----:B------:R-:W-:Y:S02]  /*1960*/  ULEA UR10, UR38, UR8, 0x9 ;  /* 0x00000008260a7291 */ /* 0x000fe4000f8e483f */
[----:B------:R-:W-:Y:S01]  /*1970*/  ULEA UR11, UR38, UR9, 0xb ;  /* 0x00000009260b7291 */ /* 0x000fe2000f8e583f */
[----:B------:R-:W-:Y:S01]  /*1980*/  UMOV UR5, 0x40000040 ;  /* 0x4000004000057882 */ /* 0x000fe20000000000 */
[----:B------:R-:W-:-:S03]  /*1990*/  UMOV UR7, 0x40000040 ;  /* 0x4000004000077882 */ /* 0x000fc60000000000 */
[----:B------:R-:W-:Y:S02]  /*19a0*/  UMOV UR4, UR10 ;  /* 0x0000000a00047c82 */ /* 0x000fe40008000000 */
[----:B------:R-:W-:Y:S02]  /*19b0*/  UMOV UR6, UR11 ;  /* 0x0000000b00067c82 */ /* 0x000fe40008000000 */
[----:B------:R-:W-:Y:S01]  /*19c0*/  HGMMA.64x256x16.F32.BF16 R24, gdesc[UR4], RZ, !UPT, gsb0 ;  /* 0x03e00000041879f0 */ /* 0x000fe2000c0018ff */
[----:B------:R-:W-:Y:S02]  /*19d0*/  UIADD3 UR4, UR10, 0x2, URZ ;  /* 0x000000020a047890 */ /* 0x000fe4000fffe03f */
[----:B------:R-:W-:Y:S01]  /*19e0*/  UIADD3 UR6, UR11, 0x2, URZ ;  /* 0x000000020b067890 */ /* 0x000fe2000fffe03f */
[----:B------:R-:W-:Y:S01]  /*19f0*/  UMOV UR5, 0x40000040 ;  /* 0x4000004000057882 */ /* 0x000fe20000000000 */
[----:B------:R-:W-:Y:S01]  /*1a00*/  UMOV UR7, 0x40000040 ;  /* 0x4000004000077882 */ /* 0x000fe20000000000 */
[----:B------:R-:W-:-:S02]  /*1a10*/  WARPGROUP.DEPBAR.LE gsb0, 0x0 ;  /* 0x00008000000079c5 */ /* 0x000fc40000010000 */
[----:B------:R-:W-:-:S15]  /*1a20*/  WARPGROUP.ARRIVE ;  /* 0x00000000000079c5 */ /* 0x000fde0000000000 */
[----:B------:R-:W-:-:S05]  /*1a30*/  NOP ;  /* 0x0000000000007918 */ /* 0x000fca0000000000 */
[----:B------:R-:W-:Y:S01]  /*1a40*/  HGMMA.64x256x16.F32.BF16 R24, gdesc[UR4], R24, gsb0 ;  /* 0x03e00000041879f0 */ /* 0x000fe20008001818 */
[----:B------:R-:W-:Y:S02]  /*1a50*/  UIADD3 UR4, UR10, 0x4, URZ ;  /* 0x000000040a047890 */ /* 0x000fe4000fffe03f */
[----:B------:R-:W-:Y:S01]  /*1a60*/  UIADD3 UR6, UR11, 0x4, URZ ;  /* 0x000000040b067890 */ /* 0x000fe2000fffe03f */
[----:B------:R-:W-:Y:S01]  /*1a70*/  UMOV UR5, 0x40000040 ;  /* 0x4000004000057882 */ /* 0x000fe20000000000 */
[----:B------:R-:W-:Y:S01]  /*1a80*/  UMOV UR7, 0x40000040 ;  /* 0x4000004000077882 */ /* 0x000fe20000000000 */
[----:B------:R-:W-:Y:S02]  /*1a90*/  WARPGROUP.DEPBAR.LE gsb0, 0x0 ;  /* 0x00008000000079c5 */ /* 0x000fe40000010000 */
        /* <DEDUP_REMOVED lines=10> */
[----:B------:R-:W-:Y:S03]  /*1b40*/  HGMMA.64x256x16.F32.BF16 R24, gdesc[UR4], R24, gsb0 ;  /* 0x03e00000041879f0 */ /* 0x000fe60008001818 */
[----:B------:R-:W-:Y:S02]  /*1b50*/  WARPGROUP.DEPBAR.LE gsb0, 0x0 ;  /* 0x00008000000079c5 */ /* 0x000fe40000010000 */
[----:B------:R-:W-:Y:S05]  /*1b60*/  @!P2 BRA `(.L_x_25) ;  /* 0x000000040020a947 */ /* 0x000fea0003800000 */
[----:B------:R-:W-:Y:S01]  /*1b70*/  UIADD3 UR4, UR38, 0x1, URZ ;  /* 0x0000000126047890 */ /* 0x000fe2000fffe03f */
[----:B-12---:R-:W-:Y:S02]  /*1b80*/  IMAD.U32 R0, RZ, RZ, UR43 ;  /* 0x0000002bff007e24 */ /* 0x006fe4000f8e00ff */
[----:B------:R-:W-:Y:S01]  /*1b90*/  IMAD.U32 R3, RZ, RZ, UR38 ;  /* 0x00000026ff037e24 */ /* 0x000fe2000f8e00ff */
[----:B------:R-:W-:-:S04]  /*1ba0*/  UISETP.NE.AND UP0, UPT, UR4, 0x3, UPT ;  /* 0x000000030400788c */ /* 0x000fc8000bf05270 */
[----:B------:R-:W-:Y:S02]  /*1bb0*/  USEL UR5, URZ, 0x1, UP0 ;  /* 0x000000013f057887 */ /* 0x000fe40008000000 */
[----:B------:R-:W-:Y:S02]  /*1bc0*/  USEL UR10, UR4, URZ, UP0 ;  /* 0x0000003f040a7287 */ /* 0x000fe40008000000 */
[----:B------:R-:W-:-:S06]  /*1bd0*/  ULOP3.LUT UR5, UR39, UR5, URZ, 0x3c, !UPT ;  /* 0x0000000527057292 */ /* 0x000fcc000f8e3c3f */
[----:B------:R-:W-:-:S07]  /*1be0*/  IMAD.U32 R6, RZ, RZ, UR5 ;  /* 0x00000005ff067e24 */ /* 0x000fce000f8e00ff */
.L_x_32:
[----:B------:R-:W-:Y:S05]  /*1bf0*/  @!P0 BRA `(.L_x_26) ;  /* 0x0000000000048947 */ /* 0x000fea0003800000 */
[----:B------:R-:W-:Y:S01]  /*1c00*/  BPT.TRAP 0x1 ;  /* 0x000000040000795c */ /* 0x000fe20000300000 */
.L_x_26:
[----:B------:R-:W-:Y:S01]  /*1c10*/  ULEA UR4, UR10, UR41, 0x3 ;  /* 0x000000290a047291 */ /* 0x000fe2000f8e183f */
[----:B------:R-:W-:-:S08]  /*1c20*/  SHF.L.U32 R4, R6, 0x1f, RZ ;  /* 0x0000001f06047819 */ /* 0x000fd000000006ff */
[----:B------:R1:W2:Y:S01]  /*1c30*/  SYNCS.PHASECHK.TRANS64.TRYWAIT P1, [UR4], R4 ;  /* 0x00000004ff0075a7 */ /* 0x0002a20008020144 */
[----:B------:R-:W-:Y:S05]  /*1c40*/  @!P0 BRA `(.L_x_27) ;  /* 0x0000000000048947 */ /* 0x000fea0003800000 */
[----:B------:R-:W-:Y:S01]  /*1c50*/  BPT.TRAP 0x1 ;  /* 0x000000040000795c */ /* 0x000fe20000300000 */
.L_x_27:
[----:B--2---:R-:W-:Y:S05]  /*1c60*/  @P1 BRA `(.L_x_28) ;  /* 0x0000000000081947 */ /* 0x004fea0003800000 */
[----:B------:R-:W2:Y:S02]  /*1c70*/  SYNCS.PHASECHK.TRANS64.TRYWAIT P1, [UR4], R4 ;  /* 0x00000004ff0075a7 */ /* 0x000ea40008020144 */
[----:B--2---:R-:W-:Y:S05]  /*1c80*/  @!P1 BRA `(.L_x_29) ;  /* 0x0000009800b09947 */ /* 0x004fea0003800000 */
.L_x_28:
[----:B------:R-:W-:Y:S01]  /*1c90*/  ULEA UR11, UR10, UR8, 0x9 ;  /* 0x000000080a0b7291 */ /* 0x000fe2000f8e483f */
[----:B------:R-:W-:Y:S01]  /*1ca0*/  WARPGROUP.ARRIVE ;  /* 0x00000000000079c5 */ /* 0x000fe20000000000 */
[----:B------:R-:W-:Y:S01]  /*1cb0*/  ULEA UR12, UR10, UR9, 0xb ;  /* 0x000000090a0c7291 */ /* 0x000fe2000f8e583f */
[----:B------:R-:W-:Y:S01]  /*1cc0*/  UMOV UR5, 0x40000040 ;  /* 0x4000004000057882 */ /* 0x000fe20000000000 */
[----:B------:R-:W-:-:S03]  /*1cd0*/  UMOV UR7, 0x40000040 ;  /* 0x4000004000077882 */ /* 0x000fc60000000000 */
[----:B------:R-:W-:Y:S02]  /*1ce0*/  UMOV UR4, UR11 ;  /* 0x0000000b00047c82 */ /* 0x000fe40008000000 */
[----:B------:R-:W-:Y:S02]  /*1cf0*/  UMOV UR6, UR12 ;  /* 0x0000000c00067c82 */ /* 0x000fe40008000000 */
[----:B------:R-:W-:Y:S01]  /*1d00*/  HGMMA.64x256x16.F32.BF16 R24, gdesc[UR4], R24, gsb0 ;  /* 0x03e00000041879f0 */ /* 0x000fe20008001818 */
        /* <DEDUP_REMOVED lines=26> */
[----:B------:R-:W-:Y:S01]  /*1eb0*/  BPT.TRAP 0x1 ;  /* 0x000000040000795c */ /* 0x000fe20000300000 */
.L_x_30:
[----:B------:R-:W-:-:S13]  /*1ec0*/  ISETP.NE.AND P1, PT, R153, RZ, PT ;  /* 0x000000ff9900720c */ /* 0x000fda0003f25270 */
[----:B-12---:R-:W-:-:S05]  /*1ed0*/  @P1 LEA R4, R3, UR41, 0x3 ;  /* 0x0000002903041c11 */ /* 0x006fca000f8e18ff */
[----:B------:R-:W-:-:S05]  /*1ee0*/  @P1 VIADD R5, R4, 0x18 ;  /* 0x0000001804051836 */ /* 0x000fca0000000000 */
[----:B------:R-:W-:-:S04]  /*1ef0*/  @P1 PRMT R5, R152, 0x654, R5 ;  /* 0x0000065498051816 */ /* 0x000fc80000000005 */
[----:B------:R1:W-:Y:S01]  /*1f00*/  @P1 SYNCS.ARRIVE.TRANS64.RED.A1T0 RZ, [R5+URZ], RZ ;  /* 0x000000ff05ff19a7 */ /* 0x0003e2000810043f */
[----:B------:R-:W-:-:S13]  /*1f10*/  ISETP.GT.U32.AND P1, PT, R16, 0x1, PT ;  /* 0x000000011000780c */ /* 0x000fda0003f24070 */
[----:B-1----:R-:W-:Y:S05]  /*1f20*/  @P1 BRA `(.L_x_31) ;  /* 0x0000000000041947 */ /* 0x002fea0003800000 */
[----:B------:R-:W-:Y:S01]  /*1f30*/  BPT.TRAP 0x1 ;  /* 0x000000040000795c */ /* 0x000fe20000300000 */
.L_x_31:
[----:B------:R-:W-:Y:S01]  /*1f40*/  UIADD3 UR10, UR10, 0x1, URZ ;  /* 0x000000010a0a7890 */ /* 0x000fe2000fffe03f */
[C---:B------:R-:W-:Y:S01]  /*1f50*/  ISETP.GT.AND P2, PT, R0.reuse, 0x1, PT ;  /* 0x000000010000780c */ /* 0x040fe20003f44270 */
[----:B------:R-:W-:Y:S02]  /*1f60*/  VIADD R3, R3, 0x1 ;  /* 0x0000000103037836 */ /* 0x000fe40000000000 */
[----:B------:R-:W-:Y:S01]  /*1f70*/  UISETP.NE.AND UP0, UPT, UR10, 0x3, UPT ;  /* 0x000000030a00788c */ /* 0x000fe2000bf05270 */
[----:B------:R-:W-:Y:S02]  /*1f80*/  VIADD R0, R0, 0xffffffff ;  /* 0xffffffff00007836 */ /* 0x000fe40000000000 */
[C---:B------:R-:W-:Y:S01]  /*1f90*/  ISETP.NE.AND P1, PT, R3.reuse, 0x3, PT ;  /* 0x000000030300780c */ /* 0x040fe20003f25270 */
[----:B------:R-:W-:Y:S02]  /*1fa0*/  USEL UR4, URZ, 0x1, UP0 ;  /* 0x000000013f047887 */ /* 0x000fe40008000000 */
[----:B------:R-:W-:Y:S01]  /*1fb0*/  USEL UR10, UR10, URZ, UP0 ;  /* 0x0000003f0a0a7287 */ /* 0x000fe20008000000 */
[----:B------:R-:W-:-:S03]  /*1fc0*/  SEL R3, R3, RZ, P1 ;  /* 0x000000ff03037207 */ /* 0x000fc60000800000 */
[----:B------:R-:W-:Y:S01]  /*1fd0*/  LOP3.LUT R6, R6, UR4, RZ, 0x3c, !PT ;  /* 0x0000000406067c12 */ /* 0x000fe2000f8e3cff */
[----:B------:R-:W-:Y:S07]  /*1fe0*/  @P2 BRA `(.L_x_32) ;  /* 0xfffffffc00002947 */ /* 0x000fee000383ffff */
.L_x_25:
[----:B-12---:R-:W1:Y:S01]  /*1ff0*/  LDC R0, c[0x0][0x28c] ;  /* 0x0000a300ff007b82 */ /* 0x006e620000000800 */
[----:B------:R2:W-:Y:S01]  /*2000*/  SYNCS.ARRIVE.TRANS64.A1T0 RZ, [R160+UR45], RZ ;  /* 0x000000ffa0ff79a7 */ /* 0x0005e2000810002d */
[----:B-1----:R-:W-:-:S13]  /*2010*/  ISETP.GE.AND P1, PT, R0, 0x1, PT ;  /* 0x000000010000780c */ /* 0x002fda0003f26270 */
[----:B--2---:R-:W-:Y:S05]  /*2020*/  @!P1 BRA `(.L_x_33) ;  /* 0x0000000000449947 */ /* 0x004fea0003800000 */
[----:B------:R-:W-:Y:S05]  /*2030*/  @!P0 BRA `(.L_x_34) ;  /* 0x0000000000048947 */ /* 0x000fea0003800000 */
[----:B------:R-:W-:Y:S01]  /*2040*/  BPT.TRAP 0x1 ;  /* 0x000000040000795c */ /* 0x000fe20000300000 */
.L_x_34:
[----:B------:R-:W-:-:S13]  /*2050*/  ISETP.NE.AND P0, PT, R153, RZ, PT ;  /* 0x000000ff9900720c */ /* 0x000fda0003f05270 */
[----:B------:R-:W-:-:S05]  /*2060*/  VOTEU.ANY UP0, P0 ;  /* 0x00000000003f7886 */ /* 0x000fca0000000100 */
[----:B------:R-:W-:-:S06]  /*2070*/  @UP0 UIADD3 UR4, UR43, UR38, URZ ;  /* 0x000000262b040290 */ /* 0x000fcc000fffe03f */
[----:B------:R-:W-:Y:S02]  /*2080*/  IMAD.U32 R4, RZ, RZ, UR4 ;  /* 0x00000004ff047e24 */ /* 0x000fe4000f8e00ff */
[----:B------:R-:W-:Y:S02]  /*2090*/  IMAD.U32 R3, RZ, RZ, UR4 ;  /* 0x00000004ff037e24 */ /* 0x000fe4000f8e00ff */
[----:B------:R-:W-:-:S05]  /*20a0*/  @P0 IMAD.WIDE.U32 R4, R4, -0x55555555, RZ ;  /* 0xaaaaaaab04040825 */ /* 0x000fca00078e00ff */
[----:B------:R-:W-:-:S05]  /*20b0*/  @P0 SHF.R.U32.HI R0, RZ, 0x1, R5 ;  /* 0x00000001ff000819 */ /* 0x000fca0000011605 */
[----:B------:R-:W-:-:S05]  /*20c0*/  @P0 IMAD R0, R0, -0x3, R3 ;  /* 0xfffffffd00000824 */ /* 0x000fca00078e0203 */
[----:B------:R-:W-:-:S05]  /*20d0*/  @P0 LEA R0, R0, UR41, 0x3 ;  /* 0x0000002900000c11 */ /* 0x000fca000f8e18ff */
[----:B------:R-:W-:-:S05]  /*20e0*/  @P0 VIADD R3, R0, 0x18 ;  /* 0x0000001800030836 */ /* 0x000fca0000000000 */
[----:B------:R-:W-:-:S04]  /*20f0*/  @P0 PRMT R3, R152, 0x654, R3 ;  /* 0x0000065498030816 */ /* 0x000fc80000000003 */
[----:B------:R1:W-:Y:S01]  /*2100*/  @P0 SYNCS.ARRIVE.TRANS64.RED.A1T0 RZ, [R3+URZ], RZ ;  /* 0x000000ff03ff09a7 */ /* 0x0003e2000810043f */
[----:B------:R-:W-:-:S13]  /*2110*/  ISETP.GT.U32.AND P0, PT, R16, 0x1, PT ;  /* 0x000000011000780c */ /* 0x000fda0003f04070 */
[----:B-1----:R-:W-:Y:S05]  /*2120*/  @P0 BRA `(.L_x_33) ;  /* 0x0000000000040947 */ /* 0x002fea0003800000 */
[----:B------:R-:W-:Y:S01]  /*2130*/  BPT.TRAP 0x1 ;  /* 0x000000040000795c */ /* 0x000fe20000300000 */
.L_x_33:
[----:B------:R-:W-:Y:S01]  /*2140*/  SHF.L.U32 R0, R175, 0x1f, RZ ;  /* 0x0000001faf007819 */ /* 0x000fe200000006ff */
[----:B------:R-:W-:Y:S01]  /*2150*/  UIADD3 UR38, UR44, UR38, URZ ;  /* 0x000000262c267290 */ /* 0x000fe2000fffe03f */
[----:B------:R-:W1:Y:S01]  /*2160*/  LDC R15, c[0x0][0x288] ;  /* 0x0000a200ff0f7b82 */ /* 0x000e620000000800 */
[----:B------:R-:W-:Y:S01]  /*2170*/  UISETP.GE.U32.AND UP1, UPT, UR44, 0x3, UPT ;  /* 0x000000032c00788c */ /* 0x000fe2000bf26070 */
[----:B------:R-:W-:Y:S01]  /*2180*/  IMAD.SHL.U32 R8, R158, 0x2, RZ ;  /* 0x000000029e087824 */ /* 0x000fe200078e00ff */
[----:B------:R-:W-:Y:S02]  /*2190*/  UISETP.GT.U32.AND UP0, UPT, UR38, 0x2, UPT ;  /* 0x000000022600788c */ /* 0x000fe4000bf04070 */
[----:B------:R-:W-:Y:S02]  /*21a0*/  UIMAD.WIDE.U32 UR4, UR38, -0x55555555, URZ ;  /* 0xaaaaaaab260478a5 */ /* 0x000fe4000f8e003f */
[----:B------:R-:W-:Y:S01]  /*21b0*/  UISETP.LT.U32.AND UP0, UPT, UR44, 0x3, UP0 ;  /* 0x000000032c00788c */ /* 0x000fe20008701070 */
[----:B------:R-:W2:Y:S01]  /*21c0*/  SYNCS.PHASECHK.TRANS64.TRYWAIT P0, [R159+UR42+0x10], R0 ;  /* 0x000010009f0075a7 */ /* 0x000ea2000800016a */
[----:B------:R-:W-:Y:S01]  /*21d0*/  USHF.R.U32.HI UR4, URZ, 0x1, UR5 ;  /* 0x000000013f047899 */ /* 0x000fe20008011605 */
[----:B------:R-:W-:Y:S01]  /*21e0*/  SHF.R.S32.HI R9, RZ, 0x1f, R8 ;  /* 0x0000001fff097819 */ /* 0x000fe20000011408 */
[----:B------:R-:W-:-:S02]  /*21f0*/  USEL UR6, URZ, 0x1, !UP0 ;  /* 0x000000013f067887 */ /* 0x000fc4000c000000 */
[----:B------:R-:W-:Y:S02]  /*2200*/  UIMAD UR38, UR4, -0x3, UR38 ;  /* 0xfffffffd042678a4 */ /* 0x000fe4000f8e0226 */
[----:B------:R-:W-:-:S04]  /*2210*/  ULOP3.LUT UR39, UR39, UR6, URZ, 0x3c, !UPT ;  /* 0x0000000627277292 */ /* 0x000fc8000f8e3c3f */
[----:B------:R-:W-:Y:S01]  /*2220*/  @UP1 ULOP3.LUT UR39, UR39, 0x1, UR4, 0x78, !UPT ;  /* 0x0000000127271892 */ /* 0x000fe2000f8e7804 */
[----:B-12---:R-:W-:Y:S11]  /*2230*/  @!P0 BRA `(.L_x_35) ;  /* 0x00000094005c8947 */ /* 0x006ff60003800000 */
.L_x_316:
[----:B------:R-:W-:Y:S01]  /*2240*/  IMAD.SHL.U32 R14, R19, 0x40, RZ ;  /* 0x00000040130e7824 */ /* 0x000fe200078e00ff */
[----:B------:R-:W-:Y:S01]  /*2250*/  ULDC UR6, c[0x0][0x284] ;  /* 0x0000a10000067ab9 */ /* 0x000fe20000000800 */
[----:B0-----:R-:W-:Y:S01]  /*2260*/  IMAD.SHL.U32 R12, R22, 0x100, RZ ;  /* 0x00000100160c7824 */ /* 0x001fe200078e00ff */
[----:B------:R-:W-:Y:S01]  /*2270*/  SHF.R.S32.HI R165, RZ, 0x1f, R2 ;  /* 0x0000001fffa57819 */ /* 0x000fe20000011402 */
[----:B------:R-:W-:Y:S01]  /*2280*/  ULDC.64 UR4, c[0x0][0x5d0] ;  /* 0x0001740000047ab9 */ /* 0x000fe20000000a00 */
[----:B------:R-:W-:Y:S01]  /*2290*/  ISETP.GE.AND P0, PT, R14, UR6, PT ;  /* 0x000000060e007c0c */ /* 0x000fe2000bf06270 */
[----:B------:R-:W-:Y:S01]  /*22a0*/  IMAD.WIDE.U32 R4, R2, UR4, R8 ;  /* 0x0000000402047c25 */ /* 0x000fe2000f8e0008 */
[----:B------:R-:W-:Y:S02]  /*22b0*/  SHF.R.S32.HI R13, RZ, 0x1f, R12 ;  /* 0x0000001fff0d7819 */ /* 0x000fe4000001140c */
[C---:B------:R-:W-:Y:S01]  /*22c0*/  ISETP.GE.OR P0, PT, R12.reuse, R15, P0 ;  /* 0x0000000f0c00720c */ /* 0x040fe20000706670 */
[----:B------:R-:W-:Y:S01]  /*22d0*/  IMAD R3, R165, UR4, RZ ;  /* 0x00000004a5037c24 */ /* 0x000fe2000f8e02ff */
[----:B------:R-:W-:-:S03]  /*22e0*/  IADD3 R6, P1, R12, R4, RZ ;  /* 0x000000040c067210 */ /* 0x000fc60007f3e0ff */
[----:B------:R-:W-:-:S05]  /*22f0*/  IMAD R3, R2, UR5, R3 ;  /* 0x0000000502037c24 */ /* 0x000fca000f8e0203 */
[----:B------:R-:W-:-:S03]  /*2300*/  IADD3.X R7, R13, R5, R3, P1, !PT ;  /* 0x000000050d077210 */ /* 0x000fc60000ffe403 */
[----:B------:R-:W-:Y:S05]  /*2310*/  @P0 BRA `(.L_x_36) ;  /* 0x0000007c00040947 */ /* 0x000fea0003800000 */
[----:B------:R-:W0:Y:S01]  /*2320*/  LDC.64 R10, c[0x0][0x5c8] ;  /* 0x00017200ff0a7b82 */ /* 0x000e220000000a00 */
[----:B-----5:R-:W-:Y:S01]  /*2330*/  FSETP.NEU.AND P0, PT, R155, RZ, PT ;  /* 0x000000ff9b00720b */ /* 0x020fe20003f0d000 */
[----:B------:R-:W-:Y:S01]  /*2340*/  IMAD R3, R158, -0x2, R15 ;  /* 0xfffffffe9e037824 */ /* 0x000fe200078e020f */
[----:B------:R-:W-:Y:S01]  /*2350*/  BSSY B0, `(.L_x_36) ;  /* 0x00007bd000007945 */ /* 0x000fe20003800000 */
[----:B------:R-:W-:-:S04]  /*2360*/  IMAD.WIDE R166, R19, 0x40, R156 ;  /* 0x0000004013a67825 */ /* 0x000fc800078e029c */
[----:B-1----:R-:W-:Y:S02]  /*2370*/  IMAD.IADD R0, R3, 0x1, -R12 ;  /* 0x0000000103007824 */ /* 0x002fe400078e0a0c */
[----:B------:R-:W-:-:S03]  /*2380*/  IMAD.IADD R3, R163, 0x1, -R14 ;  /* 0x00000001a3037824 */ /* 0x000fc600078e0a0e */
[----:B------:R-:W-:-:S04]  /*2390*/  ISETP.GT.AND P2, PT, R0, RZ, PT ;  /* 0x000000ff0000720c */ /* 0x000fc80003f44270 */
[----:B------:R-:W-:Y:S01]  /*23a0*/  ISETP.GT.AND P1, PT, R3, RZ, P2 ;  /* 0x000000ff0300720c */ /* 0x000fe20001724270 */
[-C--:B0-----:R-:W-:Y:S02]  /*23b0*/  IMAD R4, R167, R10.reuse, RZ ;  /* 0x0000000aa7047224 */ /* 0x081fe400078e02ff */
[----:B------:R-:W-:-:S04]  /*23c0*/  IMAD.WIDE.U32 R6, R166, R10, R6 ;  /* 0x0000000aa6067225 */ /* 0x000fc800078e0006 */
[----:B------:R-:W-:-:S04]  /*23d0*/  IMAD R5, R166, R11, R4 ;  /* 0x0000000ba6057224 */ /* 0x000fc800078e0204 */
[----:B------:R-:W-:Y:S01]  /*23e0*/  IMAD.IADD R179, R7, 0x1, R5 ;  /* 0x0000000107b37824 */ /* 0x000fe200078e0205 */
[----:B------:R-:W-:Y:S06]  /*23f0*/  @!P0 BRA `(.L_x_37) ;  /* 0x0000005400988947 */ /* 0x000fec0003800000 */
[----:B------:R-:W0:Y:S01]  /*2400*/  LDC.64 R20, c[0x0][0x5b8] ;  /* 0x00016e00ff147b82 */ /* 0x000e220000000a00 */
[----:B------:R-:W-:-:S07]  /*2410*/  ULDC.64 UR4, c[0x0][0x5c0] ;  /* 0x0001700000047ab9 */ /* 0x000fce0000000a00 */
[----:B------:R-:W1:Y:S08]  /*2420*/  LDC.64 R168, c[0x0][0x5b0] ;  /* 0x00016c00ffa87b82 */ /* 0x000e700000000a00 */
[----:B------:R-:W2:Y:S01]  /*2430*/  LDC.64 R14, c[0x0][0x5a8] ;  /* 0x00016a00ff0e7b82 */ /* 0x000ea20000000a00 */
[-C--:B0-----:R-:W-:Y:S02]  /*2440*/  IMAD R7, R165, R20.reuse, RZ ;  /* 0x00000014a5077224 */ /* 0x081fe400078e02ff */
[----:B------:R-:W-:-:S04]  /*2450*/  IMAD.WIDE.U32 R4, R2, R20, R8 ;  /* 0x0000001402047225 */ /* 0x000fc800078e0008 */
[----:B------:R-:W-:Y:S01]  /*2460*/  IMAD R177, R2, R21, R7 ;  /* 0x0000001502b17224 */ /* 0x000fe200078e0207 */
[----:B------:R-:W-:Y:S01]  /*2470*/  IADD3 R164, P0, R12, R4, RZ ;  /* 0x000000040ca47210 */ /* 0x000fe20007f1e0ff */
[----:B-1----:R-:W-:-:S03]  /*2480*/  IMAD R4, R167, R168, RZ ;  /* 0x000000a8a7047224 */ /* 0x002fc600078e02ff */
[----:B------:R-:W-:Y:S01]  /*2490*/  IADD3.X R165, R13, R5, R177, P0, !PT ;  /* 0x000000050da57210 */ /* 0x000fe200007fe4b1 */
[C---:B------:R-:W-:Y:S02]  /*24a0*/  IMAD R21, R166.reuse, R169, R4 ;  /* 0x000000a9a6157224 */ /* 0x040fe400078e0204 */
[----:B------:R-:W-:-:S04]  /*24b0*/  IMAD.WIDE.U32 R4, R166, R168, R164 ;  /* 0x000000a8a6047225 */ /* 0x000fc800078e00a4 */
[----:B------:R-:W-:Y:S01]  /*24c0*/  IMAD.IADD R5, R5, 0x1, R21 ;  /* 0x0000000105057824 */ /* 0x000fe200078e0215 */
[----:B--2---:R-:W-:-:S04]  /*24d0*/  LEA R170, P0, R4, R14, 0x1 ;  /* 0x0000000e04aa7211 */ /* 0x004fc800078008ff */
[----:B------:R-:W-:-:S05]  /*24e0*/  LEA.HI.X R171, R4, R15, R5, 0x1, P0 ;  /* 0x0000000f04ab7211 */ /* 0x000fca00000f0c05 */
[----:B------:R0:W2:Y:S01]  /*24f0*/  @P1 LDG.E.LTC128B.U16 R19, desc[UR36][R170.64] ;  /* 0x00000024aa131981 */ /* 0x0000a2000c1e1520 */
[----:B------:R-:W-:Y:S01]  /*2500*/  IMAD.WIDE.U32 R4, R166, R168, R12 ;  /* 0x000000a8a6047225 */ /* 0x000fe200078e000c */
[----:B------:R-:W-:Y:S02]  /*2510*/  BSSY B1, `(.L_x_38) ;  /* 0x0000014000017945 */ /* 0x000fe40003800000 */
[----:B------:R-:W-:-:S04]  /*2520*/  IADD3 R172, P0, R8, R4, RZ ;  /* 0x0000000408ac7210 */ /* 0x000fc80007f1e0ff */
[----:B------:R-:W-:Y:S01]  /*2530*/  IADD3.X R173, R9, R21, R5, P0, !PT ;  /* 0x0000001509ad7210 */ /* 0x000fe200007fe405 */
[C---:B0-----:R-:W-:Y:S01]  /*2540*/  IMAD.SHL.U32 R170, R168.reuse, 0x8, RZ ;  /* 0x00000008a8aa7824 */ /* 0x041fe200078e00ff */
[----:B------:R-:W-:Y:S01]  /*2550*/  SHF.L.U64.HI R171, R168, 0x3, R169 ;  /* 0x00000003a8ab7819 */ /* 0x000fe200000102a9 */
[----:B------:R-:W-:-:S04]  /*2560*/  IMAD.WIDE.U32 R172, R2, R20, R172 ;  /* 0x0000001402ac7225 */ /* 0x000fc800078e00ac */
[----:B------:R-:W-:Y:S02]  /*2570*/  IMAD.IADD R7, R177, 0x1, R173 ;  /* 0x00000001b1077824 */ /* 0x000fe400078e02ad */
[----:B--2---:R-:W-:-:S04]  /*2580*/  IMAD.U32 R4, R19, 0x10000, RZ ;  /* 0x0001000013047824 */ /* 0x004fc800078e00ff */
[----:B------:R-:W-:Y:S01]  /*2590*/  FMUL R5, R4, R155 ;  /* 0x0000009b04057220 */ /* 0x000fe20000400000 */
[----:B------:R-:W-:-:S03]  /*25a0*/  LEA R4, P0, R6, UR4, 0x1 ;  /* 0x0000000406047c11 */ /* 0x000fc6000f8008ff */
[----:B------:R-:W-:Y:S01]  /*25b0*/  FFMA R24, R24, R154, R5 ;  /* 0x0000009a18187223 */ /* 0x000fe20000000005 */
[----:B------:R-:W-:Y:S02]  /*25c0*/  LEA.HI.X R5, R6, UR5, R179, 0x1, P0 ;  /* 0x0000000506057c11 */ /* 0x000fe400080f0cb3 */
[----:B------:R-:W-:Y:S02]  /*25d0*/  ISETP.GT.AND P0, PT, R0, 0x1, PT ;  /* 0x000000010000780c */ /* 0x000fe40003f04270 */
[----:B------:R-:W-:Y:S02]  /*25e0*/  F2FP.BF16.F32.PACK_AB R24, RZ, R24 ;  /* 0x00000018ff18723e */ /* 0x000fe400000010ff */
[----:B------:R-:W-:Y:S02]  /*25f0*/  ISETP.GT.AND P3, PT, R3, RZ, P0 ;  /* 0x000000ff0300720c */ /* 0x000fe40000764270 */
[C---:B------:R-:W-:Y:S01]  /*2600*/  LEA R6, P4, R172.reuse, R14, 0x1 ;  /* 0x0000000eac067211 */ /* 0x040fe200078808ff */
[----:B------:R0:W-:Y:S03]  /*2610*/  @P1 STG.E.U16 desc[UR36][R4.64], R24 ;  /* 0x0000001804001986 */ /* 0x0001e6000c101524 */
[----:B------:R-:W-:-:S07]  /*2620*/  LEA.HI.X R7, R172, R15, R7, 0x1, P4 ;  /* 0x0000000fac077211 */ /* 0x000fce00020f0c07 */
[----:B------:R-:W-:Y:S05]  /*2630*/  @!P3 BRA `(.L_x_39) ;  /* 0x000000000004b947 */ /* 0x000fea0003800000 */
[----:B------:R1:W5:Y:S02]  /*2640*/  LDG.E.LTC128B.U16 R19, desc[UR36][R6.64+0x2] ;  /* 0x0000022406137981 */ /* 0x000364000c1e1520 */
.L_x_39:
[----:B------:R-:W-:Y:S05]  /*2650*/  BSYNC B1 ;  /* 0x0000000000017941 */ /* 0x000fea0003800000 */
.L_x_38:
[----:B------:R-:W-:Y:S01]  /*2660*/  IMAD.WIDE.U32 R170, R166, R168, R170 ;  /* 0x000000a8a6aa7225 */ /* 0x000fe200078e00aa */
[----:B------:R-:W-:-:S03]  /*2670*/  ISETP.GT.AND P2, PT, R3, 0x8, P2 ;  /* 0x000000080300780c */ /* 0x000fc60001744270 */
[----:B-----5:R-:W-:Y:S02]  /*2680*/  IMAD.U32 R22, R19, 0x10000, RZ ;  /* 0x0001000013167824 */ /* 0x020fe400078e00ff */
[----:B------:R-:W-:Y:S01]  /*2690*/  IMAD.IADD R167, R21, 0x1, R171 ;  /* 0x0000000115a77824 */ /* 0x000fe200078e02ab */
[----:B------:R-:W-:Y:S01]  /*26a0*/  IADD3 R21, P1, R164, R170, RZ ;  /* 0x000000aaa4157210 */ /* 0x000fe20007f3e0ff */
[----:B------:R-:W-:-:S04]  /*26b0*/  FMUL R22, R22, R155 ;  /* 0x0000009b16167220 */ /* 0x000fc80000400000 */
[----:B------:R-:W-:Y:S01]  /*26c0*/  FFMA R22, R25, R154, R22 ;  /* 0x0000009a19167223 */ /* 0x000fe20000000016 */
[----:B------:R-:W-:Y:S01]  /*26d0*/  IMAD.X R164, R167, 0x1, R165, P1 ;  /* 0x00000001a7a47824 */ /* 0x000fe200008e06a5 */
[----:B0-----:R-:W-:-:S03]  /*26e0*/  LEA R24, P1, R21, R14, 0x1 ;  /* 0x0000000e15187211 */ /* 0x001fc600078208ff */
[----:B------:R-:W-:Y:S02]  /*26f0*/  F2FP.BF16.F32.PACK_AB R22, RZ, R22 ;  /* 0x00000016ff16723e */ /* 0x000fe400000010ff */
[----:B------:R-:W-:-:S03]  /*2700*/  LEA.HI.X R25, R21, R15, R164, 0x1, P1 ;  /* 0x0000000f15197211 */ /* 0x000fc600008f0ca4 */
[----:B------:R0:W-:Y:S04]  /*2710*/  @P3 STG.E.U16 desc[UR36][R4.64+0x2], R22 ;  /* 0x0000021604003986 */ /* 0x0001e8000c101524 */
[----:B------:R-:W2:Y:S01]  /*2720*/  @P2 LDG.E.LTC128B.U16 R19, desc[UR36][R24.64] ;  /* 0x0000002418132981 */ /* 0x000ea2000c1e1520 */
[----:B------:R-:W-:Y:S01]  /*2730*/  IADD3 R8, P1, P3, R8, R170, R12 ;  /* 0x000000aa08087210 */ /* 0x000fe20007b3e00c */
[----:B------:R-:W-:Y:S01]  /*2740*/  BSSY B1, `(.L_x_40) ;  /* 0x0000011000017945 */ /* 0x000fe20003800000 */
[C---:B------:R-:W-:Y:S02]  /*2750*/  SHF.L.U64.HI R11, R10.reuse, 0x4, R11 ;  /* 0x000000040a0b7819 */ /* 0x040fe4000001020b */
[----:B------:R-:W-:Y:S02]  /*2760*/  IADD3.X R9, R9, R167, R13, P1, P3 ;  /* 0x000000a709097210 */ /* 0x000fe40000fe640d */
[----:B------:R-:W-:-:S02]  /*2770*/  LEA R10, P1, R10, R4, 0x4 ;  /* 0x000000040a0a7211 */ /* 0x000fc400078220ff */
[----:B------:R-:W-:Y:S01]  /*2780*/  ISETP.GT.AND P0, PT, R3, 0x8, P0 ;  /* 0x000000080300780c */ /* 0x000fe20000704270 */
[----:B------:R-:W-:-:S04]  /*2790*/  IMAD.WIDE.U32 R20, R2, R20, R8 ;  /* 0x0000001402147225 */ /* 0x000fc800078e0008 */
[----:B------:R-:W-:Y:S01]  /*27a0*/  IMAD.X R11, R11, 0x1, R5, P1 ;  /* 0x000000010b0b7824 */ /* 0x000fe200008e0605 */
[----:B------:R-:W-:Y:S01]  /*27b0*/  LEA R8, P3, R20, R14, 0x1 ;  /* 0x0000000e14087211 */ /* 0x000fe200078608ff */
[----:B------:R-:W-:-:S05]  /*27c0*/  IMAD.IADD R2, R177, 0x1, R21 ;  /* 0x00000001b1027824 */ /* 0x000fca00078e0215 */
[----:B------:R-:W-:Y:S01]  /*27d0*/  LEA.HI.X R9, R20, R15, R2, 0x1, P3 ;  /* 0x0000000f14097211 */ /* 0x000fe200018f0c02 */
[----:B--2---:R-:W-:-:S04]  /*27e0*/  IMAD.U32 R12, R19, 0x10000, RZ ;  /* 0x00010000130c7824 */ /* 0x004fc800078e00ff */
[----:B------:R-:W-:-:S04]  /*27f0*/  FMUL R13, R12, R155 ;  /* 0x0000009b0c0d7220 */ /* 0x000fc80000400000 */
[----:B------:R-:W-:-:S05]  /*2800*/  FFMA R13, R26, R154, R13 ;  /* 0x0000009a1a0d7223 */ /* 0x000fca000000000d */
[----:B------:R-:W-:-:S05]  /*2810*/  F2FP.BF16.F32.PACK_AB R13, RZ, R13 ;  /* 0x0000000dff0d723e */ /* 0x000fca00000010ff */
[----:B------:R0:W-:Y:S01]  /*2820*/  @P2 STG.E.U16 desc[UR36][R10.64], R13 ;  /* 0x0000000d0a002986 */ /* 0x0001e2000c101524 */
[----:B------:R-:W-:Y:S05]  /*2830*/  @!P0 BRA `(.L_x_41) ;  /* 0x0000000000048947 */ /* 0x000fea0003800000 */
[----:B------:R2:W5:Y:S02]  /*2840*/  LDG.E.LTC128B.U16 R19, desc[UR36][R8.64+0x2] ;  /* 0x0000022408137981 */ /* 0x000564000c1e1520 */
.L_x_41:
[----:B------:R-:W-:Y:S05]  /*2850*/  BSYNC B1 ;  /* 0x0000000000017941 */ /* 0x000fea0003800000 */
.L_x_40:
[----:B-----5:R-:W-:Y:S01]  /*2860*/  IMAD.U32 R2, R19, 0x10000, RZ ;  /* 0x0001000013027824 */ /* 0x020fe200078e00ff */
[----:B------:R-:W-:Y:S01]  /*2870*/  ISETP.GT.AND P1, PT, R0, 0x8, PT ;  /* 0x000000080000780c */ /* 0x000fe20003f24270 */
[----:B------:R-:W-:Y:S02]  /*2880*/  BSSY B1, `(.L_x_42) ;  /* 0x0000008000017945 */ /* 0x000fe40003800000 */
[----:B------:R-:W-:Y:S01]  /*2890*/  FMUL R2, R2, R155 ;  /* 0x0000009b02027220 */ /* 0x000fe20000400000 */
[----:B------:R-:W-:-:S03]  /*28a0*/  ISETP.GT.AND P2, PT, R3, RZ, P1 ;  /* 0x000000ff0300720c */ /* 0x000fc60000f44270 */
[----:B------:R-:W-:-:S05]  /*28b0*/  FFMA R2, R27, R154, R2 ;  /* 0x0000009a1b027223 */ /* 0x000fca0000000002 */
[----:B------:R-:W-:-:S05]  /*28c0*/  F2FP.BF16.F32.PACK_AB R2, RZ, R2 ;  /* 0x00000002ff02723e */ /* 0x000fca00000010ff */
[----:B------:R3:W-:Y:S01]  /*28d0*/  @P0 STG.E.U16 desc[UR36][R10.64+0x2], R2 ;  /* 0x000002020a000986 */ /* 0x0007e2000c101524 */
[----:B------:R-:W-:Y:S05]  /*28e0*/  @!P2 BRA `(.L_x_43) ;  /* 0x000000000004a947 */ /* 0x000fea0003800000 */
[----:B------:R4:W5:Y:S02]  /*28f0*/  LDG.E.LTC128B.U16 R19, desc[UR36][R6.64+0x10] ;  /* 0x0000102406137981 */ /* 0x000964000c1e1520 */
.L_x_43:
[----:B------:R-:W-:Y:S05]  /*2900*/  BSYNC B1 ;  /* 0x0000000000017941 */ /* 0x000fea0003800000 */
.L_x_42:
[----:B---3-5:R-:W-:Y:S01]  /*2910*/  IMAD.U32 R2, R19, 0x10000, RZ ;  /* 0x0001000013027824 */ /* 0x028fe200078e00ff */
[----:B------:R-:W-:Y:S01]  /*2920*/  ISETP.GT.AND P0, PT, R0, 0x9, PT ;  /* 0x000000090000780c */ /* 0x000fe20003f04270 */
[----:B------:R-:W-:Y:S02]  /*2930*/  BSSY B1, `(.L_x_44) ;  /* 0x0000008000017945 */ /* 0x000fe40003800000 */
[----:B0-----:R-:W-:Y:S01]  /*2940*/  FMUL R13, R2, R155 ;  /* 0x0000009b020d7220 */ /* 0x001fe20000400000 */
[----:B------:R-:W-:-:S03]  /*2950*/  ISETP.GT.AND P3, PT, R3, RZ, P0 ;  /* 0x000000ff0300720c */ /* 0x000fc60000764270 */
[----:B------:R-:W-:-:S05]  /*2960*/  FFMA R13, R28, R154, R13 ;  /* 0x0000009a1c0d7223 */ /* 0x000fca000000000d */
[----:B------:R-:W-:-:S05]  /*2970*/  F2FP.BF16.F32.PACK_AB R13, RZ, R13 ;  /* 0x0000000dff0d723e */ /* 0x000fca00000010ff */
[----:B------:R0:W-:Y:S01]  /*2980*/  @P2 STG.E.U16 desc[UR36][R4.64+0x10], R13 ;  /* 0x0000100d04002986 */ /* 0x0001e2000c101524 */
[----:B------:R-:W-:Y:S05]  /*2990*/  @!P3 BRA `(.L_x_45) ;  /* 0x000000000004b947 */ /* 0x000fea0003800000 */
[----:B------:R3:W5:Y:S02]  /*29a0*/  LDG.E.LTC128B.U16 R19, desc[UR36][R6.64+0x12] ;  /* 0x0000122406137981 */ /* 0x000764000c1e1520 */
.L_x_45:
[----:B------:R-:W-:Y:S05]  /*29b0*/  BSYNC B1 ;  /* 0x0000000000017941 */ /* 0x000fea0003800000 */
.L_x_44:
[----:B-----5:R-:W-:Y:S01]  /*29c0*/  IMAD.U32 R2, R19, 0x10000, RZ ;  /* 0x0001000013027824 */ /* 0x020fe200078e00ff */
[----:B------:R-:W-:Y:S01]  /*29d0*/  ISETP.GT.AND P1, PT, R3, 0x8, P1 ;  /* 0x000000080300780c */ /* 0x000fe20000f24270 */
[----:B------:R-:W-:Y:S02]  /*29e0*/  BSSY B1, `(.L_x_46) ;  /* 0x0000007000017945 */ /* 0x000fe40003800000 */
[----:B------:R-:W-:-:S04]  /*29f0*/  FMUL R2, R2, R155 ;  /* 0x0000009b02027220 */ /* 0x000fc80000400000 */
[----:B------:R-:W-:-:S05]  /*2a00*/  FFMA R2, R29, R154, R2 ;  /* 0x0000009a1d027223 */ /* 0x000fca0000000002 */
[----:B------:R-:W-:-:S05]  /*2a10*/  F2FP.BF16.F32.PACK_AB R2, RZ, R2 ;  /* 0x00000002ff02723e */ /* 0x000fca00000010ff */
[----:B------:R0:W-:Y:S01]  /*2a20*/  @P3 STG.E.U16 desc[UR36][R4.64+0x12], R2 ;  /* 0x0000120204003986 */ /* 0x0001e2000c101524 */
[----:B------:R-:W-:Y:S05]  /*2a30*/  @!P1 BRA `(.L_x_47) ;  /* 0x0000000000049947 */ /* 0x000fea0003800000 */
[----:B------:R0:W5:Y:S02]  /*2a40*/  LDG.E.LTC128B.U16 R19, desc[UR36][R8.64+0x10] ;  /* 0x0000102408137981 */ /* 0x000164000c1e1520 */
.L_x_47:
[----:B------:R-:W-:Y:S05]  /*2a50*/  BSYNC B1 ;  /* 0x0000000000017941 */ /* 0x000fea0003800000 */
.L_x_46:
[----:B0----5:R-:W-:Y:S01]  /*2a60*/  IMAD.U32 R2, R19, 0x10000, RZ ;  /* 0x0001000013027824 */ /* 0x021fe200078e00ff */
        /* <DEDUP_REMOVED lines=8> */
.L_x_49:
[----:B------:R-:W-:Y:S05]  /*2af0*/  BSYNC B1 ;  /* 0x0000000000017941 */ /* 0x000fea0003800000 */
.L_x_48:
        /* <DEDUP_REMOVED lines=10> */
.L_x_51:
[----:B------:R-:W-:Y:S05]  /*2ba0*/  BSYNC B1 ;  /* 0x0000000000017941 */ /* 0x000fea0003800000 */
.L_x_50:
[----:B0----5:R-:W-:Y:S01]  /*2bb0*/  IMAD.U32 R2, R19, 0x10000, RZ ;  /* 0x0001000013027824 */ /* 0x021fe200078e00ff */
        /* <DEDUP_REMOVED lines=9> */
.L_x_53:
[----:B------:R-:W-:Y:S05]  /*2c50*/  BSYNC B1 ;  /* 0x0000000000017941 */ /* 0x000fea0003800000 */
.L_x_52:
        /* <DEDUP_REMOVED lines=9> */
.L_x_55:
[----:B------:R-:W-:Y:S05]  /*2cf0*/  BSYNC B1 ;  /* 0x0000000000017941 */ /* 0x000fea0003800000 */
.L_x_54:
        /* <DEDUP_REMOVED lines=9> */
.L_x_57:
[----:B------:R-:W-:Y:S05]  /*2d90*/  BSYNC B1 ;  /* 0x0000000000017941 */ /* 0x000fea0003800000 */
.L_x_56:
        /* <DEDUP_REMOVED lines=10> */
.L_x_59:
[----:B------:R-:W-:Y:S05]  /*2e40*/  BSYNC B1 ;  /* 0x0000000000017941 */ /* 0x000fea0003800000 */
.L_x_58:
        /* <DEDUP_REMOVED lines=10> */
.L_x_61:
[----:B------:R-:W-:Y:S05]  /*2ef0*/  BSYNC B1 ;  /* 0x0000000000017941 */ /* 0x000fea0003800000 */
.L_x_60:
        /* <DEDUP_REMOVED lines=9> */
.L_x_63:
[----:B------:R-:W-:Y:S05]  /*2f90*/  BSYNC B1 ;  /* 0x0000000000017941 */ /* 0x000fea0003800000 */
.L_x_62:
        /* <DEDUP_REMOVED lines=9> */
.L_x_65:
[----:B------:R-:W-:Y:S05]  /*3030*/  BSYNC B1 ;  /* 0x0000000000017941 */ /* 0x000fea0003800000 */
.L_x_64:
        /* <DEDUP_REMOVED lines=10> */
.L_x_67:
[----:B------:R-:W-:Y:S05]  /*30e0*/  BSYNC B1 ;  /* 0x0000000000017941 */ /* 0x000fea0003800000 */
.L_x_66:
        /* <DEDUP_REMOVED lines=10> */
.L_x_69:
[----:B------:R-:W-:Y:S05]  /*3190*/  BSYNC B1 ;  /* 0x0000000000017941 */ /* 0x000fea0003800000 */
.L_x_68:
        /* <DEDUP_REMOVED lines=9> */
.L_x_71:
[----:B------:R-:W-:Y:S05]  /*3230*/  BSYNC B1 ;  /* 0x0000000000017941 */ /* 0x000fea0003800000 */
.L_x_70:
        /* <DEDUP_REMOVED lines=9> */
.L_x_73:
[----:B------:R-:W-:Y:S05]  /*32d0*/  BSYNC B1 ;  /* 0x0000000000017941 */ /* 0x000fea0003800000 */
.L_x_72:
        /* <DEDUP_REMOVED lines=10> */
.L_x_75:
[----:B------:R-:W-:Y:S05]  /*3380*/  BSYNC B1 ;  /* 0x0000000000017941 */ /* 0x000fea0003800000 */
.L_x_74:
        /* <DEDUP_REMOVED lines=10> */
.L_x_77:
[----:B------:R-:W-:Y:S05]  /*3430*/  BSYNC B1 ;  /* 0x0000000000017941 */ /* 0x000fea0003800000 */
.L_x_76:
        /* <DEDUP_REMOVED lines=9> */
.L_x_79:
[----:B------:R-:W-:Y:S05]  /*34d0*/  BSYNC B1 ;  /* 0x0000000000017941 */ /* 0x000fea0003800000 */
.L_x_78:
        /* <DEDUP_REMOVED lines=9> */
.L_x_81:
[----:B------:R-:W-:Y:S05]  /*3570*/  BSYNC B1 ;  /* 0x0000000000017941 */ /* 0x000fea0003800000 */
.L_x_80:
        /* <DEDUP_REMOVED lines=10> */
.L_x_83:
[----:B------:R-:W-:Y:S05]  /*3620*/  BSYNC B1 ;  /* 0x0000000000017941 */ /* 0x000fea0003800000 */
.L_x_82:
        /* <DEDUP_REMOVED lines=10> */
.L_x_85:
[----:B------:R-:W-:Y:S05]  /*36d0*/  BSYNC B1 ;  /* 0x0000000000017941 */ /* 0x000fea0003800000 */
.L_x_84:
        /* <DEDUP_REMOVED lines=9> */
.L_x_87:
[----:B------:R-:W-:Y:S05]  /*3770*/  BSYNC B1 ;  /* 0x0000000000017941 */ /* 0x000fea0003800000 */
.L_x_86:
        /* <DEDUP_REMOVED lines=9> */
.L_x_89:
[----:B------:R-:W-:Y:S05]  /*3810*/  BSYNC B1 ;  /* 0x0000000000017941 */ /* 0x000fea0003800000 */
.L_x_88:
        /* <DEDUP_REMOVED lines=10> */
.L_x_91:
[----:B------:R-:W-:Y:S05]  /*38c0*/  BSYNC B1 ;  /* 0x0000000000017941 */ /* 0x000fea0003800000 */
.L_x_90:
        /* <DEDUP_REMOVED lines=10> */
.L_x_93:
[----:B------:R-:W-:Y:S05]  /*3970*/  BSYNC B1 ;  /* 0x0000000000017941 */ /* 0x000fea0003800000 */
.L_x_92:
        /* <DEDUP_REMOVED lines=9> */
.L_x_95:
[----:B------:R-:W-:Y:S05]  /*3a10*/  BSYNC B1 ;  /* 0x0000000000017941 */ /* 0x000fea0003800000 */
.L_x_94:
        /* <DEDUP_REMOVED lines=9> */
.L_x_97:
[----:B------:R-:W-:Y:S05]  /*3ab0*/  BSYNC B1 ;  /* 0x0000000000017941 */ /* 0x000fea0003800000 */
.L_x_96:
        /* <DEDUP_REMOVED lines=10> */
.L_x_99:
[----:B------:R-:W-:Y:S05]  /*3b60*/  BSYNC B1 ;  /* 0x0000000000017941 */ /* 0x000fea0003800000 */
.L_x_98:
        /* <DEDUP_REMOVED lines=10> */
.L_x_101:
[----:B------:R-:W-:Y:S05]  /*3c10*/  BSYNC B1 ;  /* 0x0000000000017941 */ /* 0x000fea0003800000 */
.L_x_100:
        /* <DEDUP_REMOVED lines=9> */
.L_x_103:
[----:B------:R-:W-:Y:S05]  /*3cb0*/  BSYNC B1 ;  /* 0x0000000000017941 */ /* 0x000fea0003800000 */
.L_x_102:
        /* <DEDUP_REMOVED lines=9> */
.L_x_105:
[----:B------:R-:W-:Y:S05]  /*3d50*/  BSYNC B1 ;  /* 0x0000000000017941 */ /* 0x000fea0003800000 */
.L_x_104:
        /* <DEDUP_REMOVED lines=10> */
.L_x_107:
[----:B------:R-:W-:Y:S05]  /*3e00*/  BSYNC B1 ;  /* 0x0000000000017941 */ /* 0x000fea0003800000 */
.L_x_106:
        /* <DEDUP_REMOVED lines=10> */
.L_x_109:
[----:B------:R-:W-:Y:S05]  /*3eb0*/  BSYNC B1 ;  /* 0x0000000000017941 */ /* 0x000fea0003800000 */
.L_x_108:
        /* <DEDUP_REMOVED lines=9> */
.L_x_111:
[----:B------:R-:W-:Y:S05]  /*3f50*/  BSYNC B1 ;  /* 0x0000000000017941 */ /* 0x000fea0003800000 */
.L_x_110:
        /* <DEDUP_REMOVED lines=9> */
.L_x_113:
[----:B------:R-:W-:Y:S05]  /*3ff0*/  BSYNC B1 ;  /* 0x0000000000017941 */ /* 0x000fea0003800000 */
.L_x_112:
        /* <DEDUP_REMOVED lines=10> */
.L_x_115:
[----:B------:R-:W-:Y:S05]  /*40a0*/  BSYNC B1 ;  /* 0x0000000000017941 */ /* 0x000fea0003800000 */
.L_x_114:
        /* <DEDUP_REMOVED lines=10> */
.L_x_117:
[----:B------:R-:W-:Y:S05]  /*4150*/  BSYNC B1 ;  /* 0x0000000000017941 */ /* 0x000fea0003800000 */
.L_x_116:
        /* <DEDUP_REMOVED lines=9> */
.L_x_119:
[----:B------:R-:W-:Y:S05]  /*41f0*/  BSYNC B1 ;  /* 0x0000000000017941 */ /* 0x000fea0003800000 */
.L_x_118:
        /* <DEDUP_REMOVED lines=9> */
.L_x_121:
[----:B------:R-:W-:Y:S05]  /*4290*/  BSYNC B1 ;  /* 0x0000000000017941 */ /* 0x000fea0003800000 */
.L_x_120:
        /* <DEDUP_REMOVED lines=10> */
.L_x_123:
[----:B------:R-:W-:Y:S05]  /*4340*/  BSYNC B1 ;  /* 0x0000000000017941 */ /* 0x000fea0003800000 */
.L_x_122:
        /* <DEDUP_REMOVED lines=10> */
.L_x_125:
[----:B------:R-:W-:Y:S05]  /*43f0*/  BSYNC B1 ;  /* 0x0000000000017941 */ /* 0x000fea0003800000 */
.L_x_124:
        /* <DEDUP_REMOVED lines=9> */
.L_x_127:
[----:B------:R-:W-:Y:S05]  /*4490*/  BSYNC B1 ;  /* 0x0000000000017941 */ /* 0x000fea0003800000 */
.L_x_126:
        /* <DEDUP_REMOVED lines=9> */
.L_x_129:
[----:B------:R-:W-:Y:S05]  /*4530*/  BSYNC B1 ;  /* 0x0000000000017941 */ /* 0x000fea0003800000 */
.L_x_128:
        /* <DEDUP_REMOVED lines=10> */
.L_x_131:
[----:B------:R-:W-:Y:S05]  /*45e0*/  BSYNC B1 ;  /* 0x0000000000017941 */ /* 0x000fea0003800000 */
.L_x_130:
        /* <DEDUP_REMOVED lines=10> */
.L_x_133:
[----:B------:R-:W-:Y:S05]  /*4690*/  BSYNC B1 ;  /* 0x0000000000017941 */ /* 0x000fea0003800000 */
.L_x_132:
        /* <DEDUP_REMOVED lines=9> */
.L_x_135:
[----:B------:R-:W-:Y:S05]  /*4730*/  BSYNC B1 ;  /* 0x0000000000017941 */ /* 0x000fea0003800000 */
.L_x_134:
        /* <DEDUP_REMOVED lines=9> */
.L_x_137:
[----:B------:R-:W-:Y:S05]  /*47d0*/  BSYNC B1 ;  /* 0x0000000000017941 */ /* 0x000fea0003800000 */
.L_x_136:
        /* <DEDUP_REMOVED lines=10> */
.L_x_139:
[----:B------:R-:W-:Y:S05]  /*4880*/  BSYNC B1 ;  /* 0x0000000000017941 */ /* 0x000fea0003800000 */
.L_x_138:
        /* <DEDUP_REMOVED lines=10> */
.L_x_141:
[----:B------:R-:W-:Y:S05]  /*4930*/  BSYNC B1 ;  /* 0x0000000000017941 */ /* 0x000fea0003800000 */
.L_x_140:
        /* <DEDUP_REMOVED lines=9> */
.L_x_143:
[----:B------:R-:W-:Y:S05]  /*49d0*/  BSYNC B1 ;  /* 0x0000000000017941 */ /* 0x000fea0003800000 */
.L_x_142:
        /* <DEDUP_REMOVED lines=9> */
.L_x_145:
[----:B------:R-:W-:Y:S05]  /*4a70*/  BSYNC B1 ;  /* 0x0000000000017941 */ /* 0x000fea0003800000 */
.L_x_144:
        /* <DEDUP_REMOVED lines=10> */
.L_x_147:
[----:B------:R-:W-:Y:S05]  /*4b20*/  BSYNC B1 ;  /* 0x0000000000017941 */ /* 0x000fea0003800000 */
.L_x_146:
        /* <DEDUP_REMOVED lines=10> */
.L_x_149:
[----:B------:R-:W-:Y:S05]  /*4bd0*/  BSYNC B1 ;  /* 0x0000000000017941 */ /* 0x000fea0003800000 */
.L_x_148:
        /* <DEDUP_REMOVED lines=9> */
.L_x_151:
[----:B------:R-:W-:Y:S05]  /*4c70*/  BSYNC B1 ;  /* 0x0000000000017941 */ /* 0x000fea0003800000 */
.L_x_150:
        /* <DEDUP_REMOVED lines=9> */
.L_x_153:
[----:B------:R-:W-:Y:S05]  /*4d10*/  BSYNC B1 ;  /* 0x0000000000017941 */ /* 0x000fea0003800000 */
.L_x_152:
        /* <DEDUP_REMOVED lines=10> */
.L_x_155:
[----:B------:R-:W-:Y:S05]  /*4dc0*/  BSYNC B1 ;  /* 0x0000000000017941 */ /* 0x000fea0003800000 */
.L_x_154:
        /* <DEDUP_REMOVED lines=10> */
.L_x_157:
[----:B------:R-:W-:Y:S05]  /*4e70*/  BSYNC B1 ;  /* 0x0000000000017941 */ /* 0x000fea0003800000 */
.L_x_156:
        /* <DEDUP_REMOVED lines=9> */
.L_x_159:
[----:B------:R-:W-:Y:S05]  /*4f10*/  BSYNC B1 ;  /* 0x0000000000017941 */ /* 0x000fea0003800000 */
.L_x_158:
        /* <DEDUP_REMOVED lines=9> */
.L_x_161:
[----:B------:R-:W-:Y:S05]  /*4fb0*/  BSYNC B1 ;  /* 0x0000000000017941 */ /* 0x000fea0003800000 */
.L_x_160:
        /* <DEDUP_REMOVED lines=10> */
.L_x_163:
[----:B------:R-:W-:Y:S05]  /*5060*/  BSYNC B1 ;  /* 0x0000000000017941 */ /* 0x000fea0003800000 */
.L_x_162:
        /* <DEDUP_REMOVED lines=10> */
.L_x_165:
[----:B------:R-:W-:Y:S05]  /*5110*/  BSYNC B1 ;  /* 0x0000000000017941 */ /* 0x000fea0003800000 */
.L_x_164:
        /* <DEDUP_REMOVED lines=9> */
.L_x_167:
[----:B------:R-:W-:Y:S05]  /*51b0*/  BSYNC B1 ;  /* 0x0000000000017941 */ /* 0x000fea0003800000 */
.L_x_166:
        /* <DEDUP_REMOVED lines=9> */
.L_x_169:
[----:B------:R-:W-:Y:S05]  /*5250*/  BSYNC B1 ;  /* 0x0000000000017941 */ /* 0x000fea0003800000 */
.L_x_168:
        /* <DEDUP_REMOVED lines=10> */
.L_x_171:
[----:B------:R-:W-:Y:S05]  /*5300*/  BSYNC B1 ;  /* 0x0000000000017941 */ /* 0x000fea0003800000 */
.L_x_170:
        /* <DEDUP_REMOVED lines=10> */
.L_x_173:
[----:B------:R-:W-:Y:S05]  /*53b0*/  BSYNC B1 ;  /* 0x0000000000017941 */ /* 0x000fea0003800000 */
.L_x_172:
        /* <DEDUP_REMOVED lines=9> */
.L_x_175:
[----:B------:R-:W-:Y:S05]  /*5450*/  BSYNC B1 ;  /* 0x0000000000017941 */ /* 0x000fea0003800000 */
.L_x_174:
        /* <DEDUP_REMOVED lines=9> */
.L_x_177:
[----:B------:R-:W-:Y:S05]  /*54f0*/  BSYNC B1 ;  /* 0x0000000000017941 */ /* 0x000fea0003800000 */
.L_x_176:
        /* <DEDUP_REMOVED lines=10> */
.L_x_179:
[----:B------:R-:W-:Y:S05]  /*55a0*/  BSYNC B1 ;  /* 0x0000000000017941 */ /* 0x000fea0003800000 */
.L_x_178:
        /* <DEDUP_REMOVED lines=10> */
.L_x_181:
[----:B------:R-:W-:Y:S05]  /*5650*/  BSYNC B1 ;  /* 0x0000000000017941 */ /* 0x000fea0003800000 */
.L_x_180:
        /* <DEDUP_REMOVED lines=9> */
.L_x_183:
[----:B------:R-:W-:Y:S05]  /*56f0*/  BSYNC B1 ;  /* 0x0000000000017941 */ /* 0x000fea0003800000 */
.L_x_182:
        /* <DEDUP_REMOVED lines=9> */
.L_x_185:
[----:B------:R-:W-:Y:S05]  /*5790*/  BSYNC B1 ;  /* 0x0000000000017941 */ /* 0x000fea0003800000 */
.L_x_184:
        /* <DEDUP_REMOVED lines=10> */
.L_x_187:
[----:B------:R-:W-:Y:S05]  /*5840*/  BSYNC B1 ;  /* 0x0000000000017941 */ /* 0x000fea0003800000 */
.L_x_186:
        /* <DEDUP_REMOVED lines=10> */
.L_x_189:
[----:B------:R-:W-:Y:S05]  /*58f0*/  BSYNC B1 ;  /* 0x0000000000017941 */ /* 0x000fea0003800000 */
.L_x_188:
        /* <DEDUP_REMOVED lines=9> */
.L_x_191:
[----:B------:R-:W-:Y:S05]  /*5990*/  BSYNC B1 ;  /* 0x0000000000017941 */ /* 0x000fea0003800000 */
.L_x_190:
        /* <DEDUP_REMOVED lines=9> */
.L_x_193:
[----:B------:R-:W-:Y:S05]  /*5a30*/  BSYNC B1 ;  /* 0x0000000000017941 */ /* 0x000fea0003800000 */
.L_x_192:
        /* <DEDUP_REMOVED lines=10> */
.L_x_195:
[----:B------:R-:W-:Y:S05]  /*5ae0*/  BSYNC B1 ;  /* 0x0000000000017941 */ /* 0x000fea0003800000 */
.L_x_194:
        /* <DEDUP_REMOVED lines=10> */
.L_x_197:
[----:B------:R-:W-:Y:S05]  /*5b90*/  BSYNC B1 ;  /* 0x0000000000017941 */ /* 0x000fea0003800000 */
.L_x_196:
        /* <DEDUP_REMOVED lines=9> */
.L_x_199:
[----:B------:R-:W-:Y:S05]  /*5c30*/  BSYNC B1 ;  /* 0x0000000000017941 */ /* 0x000fea0003800000 */
.L_x_198:
        /* <DEDUP_REMOVED lines=9> */
.L_x_201:
[----:B------:R-:W-:Y:S05]  /*5cd0*/  BSYNC B1 ;  /* 0x0000000000017941 */ /* 0x000fea0003800000 */
.L_x_200:
        /* <DEDUP_REMOVED lines=10> */
.L_x_203:
[----:B------:R-:W-:Y:S05]  /*5d80*/  BSYNC B1 ;  /* 0x0000000000017941 */ /* 0x000fea0003800000 */
.L_x_202:
        /* <DEDUP_REMOVED lines=10> */
.L_x_205:
[----:B------:R-:W-:Y:S05]  /*5e30*/  BSYNC B1 ;  /* 0x0000000000017941 */ /* 0x000fea0003800000 */
.L_x_204:
        /* <DEDUP_REMOVED lines=9> */
.L_x_207:
[----:B------:R-:W-:Y:S05]  /*5ed0*/  BSYNC B1 ;  /* 0x0000000000017941 */ /* 0x000fea0003800000 */
.L_x_206:
        /* <DEDUP_REMOVED lines=9> */
.L_x_209:
[----:B------:R-:W-:Y:S05]  /*5f70*/  BSYNC B1 ;  /* 0x0000000000017941 */ /* 0x000fea0003800000 */
.L_x_208:
        /* <DEDUP_REMOVED lines=10> */
.L_x_211:
[----:B------:R-:W-:Y:S05]  /*6020*/  BSYNC B1 ;  /* 0x0000000000017941 */ /* 0x000fea0003800000 */
.L_x_210:
        /* <DEDUP_REMOVED lines=10> */
.L_x_213:
[----:B------:R-:W-:Y:S05]  /*60d0*/  BSYNC B1 ;  /* 0x0000000000017941 */ /* 0x000fea0003800000 */
.L_x_212:
        /* <DEDUP_REMOVED lines=9> */
.L_x_215:
[----:B------:R-:W-:Y:S05]  /*6170*/  BSYNC B1 ;  /* 0x0000000000017941 */ /* 0x000fea0003800000 */
.L_x_214:
        /* <DEDUP_REMOVED lines=9> */
.L_x_217:
[----:B------:R-:W-:Y:S05]  /*6210*/  BSYNC B1 ;  /* 0x0000000000017941 */ /* 0x000fea0003800000 */
.L_x_216:
        /* <DEDUP_REMOVED lines=10> */
.L_x_219:
[----:B------:R-:W-:Y:S05]  /*62c0*/  BSYNC B1 ;  /* 0x0000000000017941 */ /* 0x000fea0003800000 */
.L_x_218:
        /* <DEDUP_REMOVED lines=10> */
.L_x_221:
[----:B------:R-:W-:Y:S05]  /*6370*/  BSYNC B1 ;  /* 0x0000000000017941 */ /* 0x000fea0003800000 */
.L_x_220:
        /* <DEDUP_REMOVED lines=9> */
.L_x_223:
[----:B------:R-:W-:Y:S05]  /*6410*/  BSYNC B1 ;  /* 0x0000000000017941 */ /* 0x000fea0003800000 */
.L_x_222:
        /* <DEDUP_REMOVED lines=9> */
.L_x_225:
[----:B------:R-:W-:Y:S05]  /*64b0*/  BSYNC B1 ;  /* 0x0000000000017941 */ /* 0x000fea0003800000 */
.L_x_224:
        /* <DEDUP_REMOVED lines=10> */
.L_x_227:
[----:B------:R-:W-:Y:S05]  /*6560*/  BSYNC B1 ;  /* 0x0000000000017941 */ /* 0x000fea0003800000 */
.L_x_226:
        /* <DEDUP_REMOVED lines=10> */
.L_x_229:
[----:B------:R-:W-:Y:S05]  /*6610*/  BSYNC B1 ;  /* 0x0000000000017941 */ /* 0x000fea0003800000 */
.L_x_228:
        /* <DEDUP_REMOVED lines=9> */
.L_x_231:
[----:B------:R-:W-:Y:S05]  /*66b0*/  BSYNC B1 ;  /* 0x0000000000017941 */ /* 0x000fea0003800000 */
.L_x_230:
        /* <DEDUP_REMOVED lines=9> */
.L_x_233:
[----:B------:R-:W-:Y:S05]  /*6750*/  BSYNC B1 ;  /* 0x0000000000017941 */ /* 0x000fea0003800000 */
.L_x_232:
        /* <DEDUP_REMOVED lines=10> */
.L_x_235:
[----:B------:R-:W-:Y:S05]  /*6800*/  BSYNC B1 ;  /* 0x0000000000017941 */ /* 0x000fea0003800000 */
.L_x_234:
        /* <DEDUP_REMOVED lines=10> */
.L_x_237:
[----:B------:R-:W-:Y:S05]  /*68b0*/  BSYNC B1 ;  /* 0x0000000000017941 */ /* 0x000fea0003800000 */
.L_x_236:
        /* <DEDUP_REMOVED lines=9> */
.L_x_239:
[----:B------:R-:W-:Y:S05]  /*6950*/  BSYNC B1 ;  /* 0x0000000000017941 */ /* 0x000fea0003800000 */
.L_x_238:
        /* <DEDUP_REMOVED lines=9> */
.L_x_241:
[----:B------:R-:W-:Y:S05]  /*69f0*/  BSYNC B1 ;  /* 0x0000000000017941 */ /* 0x000fea0003800000 */
.L_x_240:
        /* <DEDUP_REMOVED lines=10> */
.L_x_243:
[----:B------:R-:W-:Y:S05]  /*6aa0*/  BSYNC B1 ;  /* 0x0000000000017941 */ /* 0x000fea0003800000 */
.L_x_242:
        /* <DEDUP_REMOVED lines=10> */
.L_x_245:
[----:B------:R-:W-:Y:S05]  /*6b50*/  BSYNC B1 ;  /* 0x0000000000017941 */ /* 0x000fea0003800000 */
.L_x_244:
        /* <DEDUP_REMOVED lines=9> */
.L_x_247:
[----:B------:R-:W-:Y:S05]  /*6bf0*/  BSYNC B1 ;  /* 0x0000000000017941 */ /* 0x000fea0003800000 */
.L_x_246:
        /* <DEDUP_REMOVED lines=9> */
.L_x_249:
[----:B------:R-:W-:Y:S05]  /*6c90*/  BSYNC B1 ;  /* 0x0000000000017941 */ /* 0x000fea0003800000 */
.L_x_248:
        /* <DEDUP_REMOVED lines=10> */
.L_x_251:
[----:B------:R-:W-:Y:S05]  /*6d40*/  BSYNC B1 ;  /* 0x0000000000017941 */ /* 0x000fea0003800000 */
.L_x_250:
        /* <DEDUP_REMOVED lines=10> */
.L_x_253:
[----:B------:R-:W-:Y:S05]  /*6df0*/  BSYNC B1 ;  /* 0x0000000000017941 */ /* 0x000fea0003800000 */
.L_x_252:
        /* <DEDUP_REMOVED lines=9> */
.L_x_255:
[----:B------:R-:W-:Y:S05]  /*6e90*/  BSYNC B1 ;  /* 0x0000000000017941 */ /* 0x000fea0003800000 */
.L_x_254:
        /* <DEDUP_REMOVED lines=9> */
.L_x_257:
[----:B------:R-:W-:Y:S05]  /*6f30*/  BSYNC B1 ;  /* 0x0000000000017941 */ /* 0x000fea0003800000 */
.L_x_256:
        /* <DEDUP_REMOVED lines=10> */
.L_x_259:
[----:B------:R-:W-:Y:S05]  /*6fe0*/  BSYNC B1 ;  /* 0x0000000000017941 */ /* 0x000fea0003800000 */
.L_x_258:
        /* <DEDUP_REMOVED lines=10> */
.L_x_261:
[----:B------:R-:W-:Y:S05]  /*7090*/  BSYNC B1 ;  /* 0x0000000000017941 */ /* 0x000fea0003800000 */
.L_x_260:
        /* <DEDUP_REMOVED lines=9> */
.L_x_263:
[----:B------:R-:W-:Y:S05]  /*7130*/  BSYNC B1 ;  /* 0x0000000000017941 */ /* 0x000fea0003800000 */
.L_x_262:
        /* <DEDUP_REMOVED lines=9> */
.L_x_265:
[----:B------:R-:W-:Y:S05]  /*71d0*/  BSYNC B1 ;  /* 0x0000000000017941 */ /* 0x000fea0003800000 */
.L_x_264:
        /* <DEDUP_REMOVED lines=10> */
.L_x_267:
[----:B------:R-:W-:Y:S05]  /*7280*/  BSYNC B1 ;  /* 0x0000000000017941 */ /* 0x000fea0003800000 */
.L_x_266:
        /* <DEDUP_REMOVED lines=10> */
.L_x_269:
[----:B------:R-:W-:Y:S05]  /*7330*/  BSYNC B1 ;  /* 0x0000000000017941 */ /* 0x000fea0003800000 */
.L_x_268:
        /* <DEDUP_REMOVED lines=9> */
.L_x_271:
[----:B------:R-:W-:Y:S05]  /*73d0*/  BSYNC B1 ;  /* 0x0000000000017941 */ /* 0x000fea0003800000 */
.L_x_270:
        /* <DEDUP_REMOVED lines=9> */
.L_x_273:
[----:B------:R-:W-:Y:S05]  /*7470*/  BSYNC B1 ;  /* 0x0000000000017941 */ /* 0x000fea0003800000 */
.L_x_272:
        /* <DEDUP_REMOVED lines=10> */
.L_x_275:
[----:B------:R-:W-:Y:S05]  /*7520*/  BSYNC B1 ;  /* 0x0000000000017941 */ /* 0x000fea0003800000 */
.L_x_274:
        /* <DEDUP_REMOVED lines=10> */
.L_x_277:
[----:B------:R-:W-:Y:S05]  /*75d0*/  BSYNC B1 ;  /* 0x0000000000017941 */ /* 0x000fea0003800000 */
.L_x_276:
        /* <DEDUP_REMOVED lines=9> */
.L_x_279:
[----:B------:R-:W-:Y:S05]  /*7670*/  BSYNC B1 ;  /* 0x0000000000017941 */ /* 0x000fea0003800000 */
.L_x_278:
        /* <DEDUP_REMOVED lines=9> */
.L_x_281:
[----:B------:R-:W-:Y:S05]  /*7710*/  BSYNC B1 ;  /* 0x0000000000017941 */ /* 0x000fea0003800000 */
.L_x_280:
        /* <DEDUP_REMOVED lines=10> */
.L_x_283:
[----:B------:R-:W-:Y:S05]  /*77c0*/  BSYNC B1 ;  /* 0x0000000000017941 */ /* 0x000fea0003800000 */
.L_x_282:
        /* <DEDUP_REMOVED lines=10> */
.L_x_285:
[----:B------:R-:W-:Y:S05]  /*7870*/  BSYNC B1 ;  /* 0x0000000000017941 */ /* 0x000fea0003800000 */
.L_x_284:
        /* <DEDUP_REMOVED lines=9> */
.L_x_287:
[----:B------:R-:W-:Y:S05]  /*7910*/  BSYNC B1 ;  /* 0x0000000000017941 */ /* 0x000fea0003800000 */
.L_x_286:
[----:B0----5:R-:W-:Y:S01]  /*7920*/  IMAD.U32 R0, R19, 0x10000, RZ ;  /* 0x0001000013007824 */ /* 0x021fe200078e00ff */
[----:B------:R-:W-:Y:S01]  /*7930*/  ISETP.GT.AND P0, PT, R3, 0x8, P0 ;  /* 0x000000080300780c */ /* 0x000fe20000704270 */
[----:B------:R-:W-:Y:S01]  /*7940*/  @P1 IMAD.MOV.U32 R4, RZ, RZ, R10 ;  /* 0x000000ffff041224 */ /* 0x000fe200078e000a */
[----:B------:R-:W-:Y:S01]  /*7950*/  BSSY B1, `(.L_x_288) ;  /* 0x0000009000017945 */ /* 0x000fe20003800000 */
[----:B------:R-:W-:-:S04]  /*7960*/  FMUL R5, R0, R155 ;  /* 0x0000009b00057220 */ /* 0x000fc80000400000 */
[----:B------:R-:W-:-:S05]  /*7970*/  FFMA R5, R150, R154, R5 ;  /* 0x0000009a96057223 */ /* 0x000fca0000000005 */
[----:B------:R-:W-:-:S04]  /*7980*/  F2FP.BF16.F32.PACK_AB R5, RZ, R5 ;  /* 0x00000005ff05723e */ /* 0x000fc800000010ff */
[----:B------:R-:W-:Y:S01]  /*7990*/  PRMT R2, R5, 0x7610, R2 ;  /* 0x0000761005027816 */ /* 0x000fe20000000002 */
[----:B------:R-:W-:-:S05]  /*79a0*/  @P1 IMAD.MOV.U32 R5, RZ, RZ, R11 ;  /* 0x000000ffff051224 */ /* 0x000fca00078e000b */
[----:B------:R0:W-:Y:S01]  /*79b0*/  @P1 STG.E.U16 desc[UR36][R4.64+0x1f0], R2 ;  /* 0x0001f00204001986 */ /* 0x0001e2000c101524 */
[----:B------:R-:W-:Y:S05]  /*79c0*/  @!P0 BRA `(.L_x_289) ;  /* 0x0000000000048947 */ /* 0x000fea0003800000 */
[----:B------:R0:W5:Y:S02]  /*79d0*/  LDG.E.LTC128B.U16 R19, desc[UR36][R8.64+0x1f2] ;  /* 0x0001f22408137981 */ /* 0x000164000c1e1520 */
.L_x_289:
[----:B------:R-:W-:Y:S05]  /*79e0*/  BSYNC B1 ;  /* 0x0000000000017941 */ /* 0x000fea0003800000 */
.L_x_288:
[----:B------:R-:W-:Y:S05]  /*79f0*/  @!P0 BRA `(.L_x_290) ;  /* 0x0000002400488947 */ /* 0x000fea0003800000 */
[----:B-----5:R-:W-:-:S04]  /*7a00*/  IMAD.U32 R0, R19, 0x10000, RZ ;  /* 0x0001000013007824 */ /* 0x020fc800078e00ff */
[----:B------:R-:W-:-:S04]  /*7a10*/  FMUL R0, R0, R155 ;  /* 0x0000009b00007220 */ /* 0x000fc80000400000 */
[----:B------:R-:W-:-:S05]  /*7a20*/  FFMA R0, R151, R154, R0 ;  /* 0x0000009a97007223 */ /* 0x000fca0000000000 */
[----:B------:R-:W-:-:S05]  /*7a30*/  F2FP.BF16.F32.PACK_AB R0, RZ, R0 ;  /* 0x00000000ff00723e */ /* 0x000fca00000010ff */
[----:B------:R0:W-:Y:S01]  /*7a40*/  STG.E.U16 desc[UR36][R10.64+0x1f2], R0 ;  /* 0x0001f2000a007986 */ /* 0x0001e2000c101524 */
[----:B------:R-:W-:Y:S05]  /*7a50*/  BRA `(.L_x_290) ;  /* 0x0000002400307947 */ /* 0x000fea0003800000 */
.L_x_37:
[----:B------:R-:W-:Y:S01]  /*7a60*/  ISETP.GT.AND P0, PT, R0, 0x1, PT ;  /* 0x000000010000780c */ /* 0x000fe20003f04270 */
[----:B------:R-:W-:Y:S01]  /*7a70*/  ULDC.64 UR4, c[0x0][0x5c0] ;  /* 0x0001700000047ab9 */ /* 0x000fe20000000a00 */
[-C--:B------:R-:W-:Y:S01]  /*7a80*/  FMUL R24, R24, R154.reuse ;  /* 0x0000009a18187220 */ /* 0x080fe20000400000 */
[-C--:B------:R-:W-:Y:S01]  /*7a90*/  FMUL R25, R25, R154.reuse ;  /* 0x0000009a19197220 */ /* 0x080fe20000400000 */
[----:B------:R-:W-:Y:S01]  /*7aa0*/  ISETP.GT.AND P3, PT, R3, RZ, P0 ;  /* 0x000000ff0300720c */ /* 0x000fe20000764270 */
[-C--:B------:R-:W-:Y:S01]  /*7ab0*/  FMUL R26, R26, R154.reuse ;  /* 0x0000009a1a1a7220 */ /* 0x080fe20000400000 */
[----:B------:R-:W-:Y:S01]  /*7ac0*/  LEA R4, P4, R6, UR4, 0x1 ;  /* 0x0000000406047c11 */ /* 0x000fe2000f8808ff */
[----:B------:R-:W-:Y:S01]  /*7ad0*/  FMUL R27, R27, R154 ;  /* 0x0000009a1b1b7220 */ /* 0x000fe20000400000 */
[----:B------:R-:W-:Y:S01]  /*7ae0*/  F2FP.BF16.F32.PACK_AB R24, RZ, R24 ;  /* 0x00000018ff18723e */ /* 0x000fe200000010ff */
[-C--:B------:R-:W-:Y:S01]  /*7af0*/  FMUL R28, R28, R154.reuse ;  /* 0x0000009a1c1c7220 */ /* 0x080fe20000400000 */
[----:B------:R-:W-:Y:S01]  /*7b00*/  LEA.HI.X R5, R6, UR5, R179, 0x1, P4 ;  /* 0x0000000506057c11 */ /* 0x000fe2000a0f0cb3 */
[-C--:B------:R-:W-:Y:S01]  /*7b10*/  FMUL R29, R29, R154.reuse ;  /* 0x0000009a1d1d7220 */ /* 0x080fe20000400000 */
[----:B------:R-:W-:Y:S01]  /*7b20*/  F2FP.BF16.F32.PACK_AB R25, RZ, R25 ;  /* 0x00000019ff19723e */ /* 0x000fe200000010ff */
[-C--:B------:R-:W-:Y:S01]  /*7b30*/  FMUL R30, R30, R154.reuse ;  /* 0x0000009a1e1e7220 */ /* 0x080fe20000400000 */
[----:B------:R-:W-:Y:S01]  /*7b40*/  SHF.L.U64.HI R11, R10, 0x4, R11 ;  /* 0x000000040a0b7819 */ /* 0x000fe2000001020b */
[----:B------:R-:W-:Y:S01]  /*7b50*/  @P1 STG.E.U16 desc[UR36][R4.64], R24 ;  /* 0x0000001804001986 */ /* 0x000fe2000c101524 */
[----:B------:R-:W-:Y:S01]  /*7b60*/  ISETP.GT.AND P1, PT, R0, 0x8, PT ;  /* 0x000000080000780c */ /* 0x000fe20003f24270 */
[----:B------:R-:W-:Y:S01]  /*7b70*/  FMUL R31, R31, R154 ;  /* 0x0000009a1f1f7220 */ /* 0x000fe20000400000 */
[C---:B------:R-:W-:Y:S01]  /*7b80*/  ISETP.GT.AND P4, PT, R3.reuse, 0x8, P0 ;  /* 0x000000080300780c */ /* 0x040fe20000784270 */
[----:B------:R-:W-:Y:S01]  /*7b90*/  @P3 STG.E.U16 desc[UR36][R4.64+0x2], R25 ;  /* 0x0000021904003986 */ /* 0x000fe2000c101524 */
[----:B------:R-:W-:Y:S01]  /*7ba0*/  LEA R6, P3, R10, R4, 0x4 ;  /* 0x000000040a067211 */ /* 0x000fe200078620ff */
[-C--:B------:R-:W-:Y:S01]  /*7bb0*/  FMUL R32, R32, R154.reuse ;  /* 0x0000009a20207220 */ /* 0x080fe20000400000 */
[----:B------:R-:W-:Y:S01]  /*7bc0*/  ISETP.GT.AND P2, PT, R3, 0x8, P2 ;  /* 0x000000080300780c */ /* 0x000fe20001744270 */
[-C--:B------:R-:W-:Y:S01]  /*7bd0*/  FMUL R33, R33, R154.reuse ;  /* 0x0000009a21217220 */ /* 0x080fe20000400000 */
[----:B------:R-:W-:Y:S01]  /*7be0*/  ISETP.GT.AND P0, PT, R0, 0x9, PT ;  /* 0x000000090000780c */ /* 0x000fe20003f04270 */
[----:B------:R-:W-:Y:S01]  /*7bf0*/  IMAD.X R7, R11, 0x1, R5, P3 ;  /* 0x000000010b077824 */ /* 0x000fe200018e0605 */
[C---:B------:R-:W-:Y:S01]  /*7c00*/  ISETP.GT.AND P5, PT, R3.reuse, RZ, P1 ;  /* 0x000000ff0300720c */ /* 0x040fe20000fa4270 */
[-C--:B------:R-:W-:Y:S01]  /*7c10*/  FMUL R34, R34, R154.reuse ;  /* 0x0000009a22227220 */ /* 0x080fe20000400000 */
[----:B------:R-:W-:Y:S01]  /*7c20*/  ISETP.GT.AND P3, PT, R3, RZ, P0 ;  /* 0x000000ff0300720c */ /* 0x000fe20000764270 */
[----:B------:R-:W-:Y:S01]  /*7c30*/  FMUL R35, R35, R154 ;  /* 0x0000009a23237220 */ /* 0x000fe20000400000 */
[----:B------:R-:W-:Y:S01]  /*7c40*/  F2FP.BF16.F32.PACK_AB R26, RZ, R26 ;  /* 0x0000001aff1a723e */ /* 0x000fe200000010ff */
[-C--:B------:R-:W-:Y:S01]  /*7c50*/  FMUL R36, R36, R154.reuse ;  /* 0x0000009a24247220 */ /* 0x080fe20000400000 */
[----:B------:R-:W-:Y:S01]  /*7c60*/  F2FP.BF16.F32.PACK_AB R27, RZ, R27 ;  /* 0x0000001bff1b723e */ /* 0x000fe200000010ff */
[----:B------:R-:W-:Y:S01]  /*7c70*/  FMUL R37, R37, R154 ;  /* 0x0000009a25257220 */ /* 0x000fe20000400000 */
[----:B------:R-:W-:Y:S01]  /*7c80*/  F2FP.BF16.F32.PACK_AB R28, RZ, R28 ;  /* 0x0000001cff1c723e */ /* 0x000fe200000010ff */
[----:B------:R-:W-:Y:S01]  /*7c90*/  @P2 STG.E.U16 desc[UR36][R6.64], R26 ;  /* 0x0000001a06002986 */ /* 0x000fe2000c101524 */
[----:B------:R-:W-:Y:S01]  /*7ca0*/  F2FP.BF16.F32.PACK_AB R29, RZ, R29 ;  /* 0x0000001dff1d723e */ /* 0x000fe200000010ff */
[-C--:B------:R-:W-:Y:S01]  /*7cb0*/  FMUL R38, R38, R154.reuse ;  /* 0x0000009a26267220 */ /* 0x080fe20000400000 */
[----:B------:R-:W-:Y:S01]  /*7cc0*/  ISETP.GT.AND P2, PT, R3, 0x8, P1 ;  /* 0x000000080300780c */ /* 0x000fe20000f44270 */
[----:B------:R-:W-:Y:S01]  /*7cd0*/  @P4 STG.E.U16 desc[UR36][R6.64+0x2], R27 ;  /* 0x0000021b06004986 */ /* 0x000fe2000c101524 */
[----:B------:R-:W-:Y:S01]  /*7ce0*/  ISETP.GT.AND P1, PT, R0, 0x10, PT ;  /* 0x000000100000780c */ /* 0x000fe20003f24270 */
[----:B------:R-:W-:Y:S01]  /*7cf0*/  FMUL R39, R39, R154 ;  /* 0x0000009a27277220 */ /* 0x000fe20000400000 */
[----:B------:R-:W-:Y:S01]  /*7d00*/  F2FP.BF16.F32.PACK_AB R30, RZ, R30 ;  /* 0x0000001eff1e723e */ /* 0x000fe200000010ff */
[----:B------:R-:W-:Y:S01]  /*7d10*/  @P5 STG.E.U16 desc[UR36][R4.64+0x10], R28 ;  /* 0x0000101c04005986 */ /* 0x000fe2000c101524 */
[C---:B------:R-:W-:Y:S01]  /*7d20*/  ISETP.GT.AND P4, PT, R3.reuse, RZ, P1 ;  /* 0x000000ff0300720c */ /* 0x040fe20000f84270 */
[-C--:B------:R-:W-:Y:S01]  /*7d30*/  FMUL R40, R40, R154.reuse ;  /* 0x0000009a28287220 */ /* 0x080fe20000400000 */
[----:B------:R-:W-:Y:S01]  /*7d40*/  F2FP.BF16.F32.PACK_AB R31, RZ, R31 ;  /* 0x0000001fff1f723e */ /* 0x000fe200000010ff */
[----:B------:R-:W-:Y:S01]  /*7d50*/  @P3 STG.E.U16 desc[UR36][R4.64+0x12], R29 ;  /* 0x0000121d04003986 */ /* 0x000fe2000c101524 */
[----:B------:R-:W-:Y:S01]  /*7d60*/  ISETP.GT.AND P3, PT, R3, 0x8, P0 ;  /* 0x000000080300780c */ /* 0x000fe20000764270 */
[----:B------:R-:W-:Y:S01]  /*7d70*/  FMUL R41, R41, R154 ;  /* 0x0000009a29297220 */ /* 0x000fe20000400000 */
[----:B------:R-:W-:Y:S01]  /*7d80*/  ISETP.GT.AND P0, PT, R0, 0x11, PT ;  /* 0x000000110000780c */ /* 0x000fe20003f04270 */
[----:B------:R-:W-:Y:S01]  /*7d90*/  @P2 STG.E.U16 desc[UR36][R6.64+0x10], R30 ;  /* 0x0000101e06002986 */ /* 0x000fe2000c101524 */
[----:B------:R-:W-:Y:S01]  /*7da0*/  F2FP.BF16.F32.PACK_AB R32, RZ, R32 ;  /* 0x00000020ff20723e */ /* 0x000fe200000010ff */
[-C--:B------:R-:W-:Y:S01]  /*7db0*/  FMUL R42, R42, R154.reuse ;  /* 0x0000009a2a2a7220 */ /* 0x080fe20000400000 */
[----:B------:R-:W-:Y:S01]  /*7dc0*/  ISETP.GT.AND P5, PT, R3, RZ, P0 ;  /* 0x000000ff0300720c */ /* 0x000fe200007a4270 */
[-C--:B------:R-:W-:Y:S01]  /*7dd0*/  FMUL R43, R43, R154.reuse ;  /* 0x0000009a2b2b7220 */ /* 0x080fe20000400000 */
[----:B------:R-:W-:Y:S01]  /*7de0*/  ISETP.GT.AND P2, PT, R3, 0x8, P1 ;  /* 0x000000080300780c */ /* 0x000fe20000f44270 */
[-C--:B------:R-:W-:Y:S01]  /*7df0*/  FMUL R44, R44, R154.reuse ;  /* 0x0000009a2c2c7220 */ /* 0x080fe20000400000 */
[----:B------:R-:W-:Y:S01]  /*7e00*/  ISETP.GT.AND P1, PT, R0, 0x18, PT ;  /* 0x000000180000780c */ /* 0x000fe20003f24270 */
[-C--:B------:R-:W-:Y:S01]  /*7e10*/  FMUL R45, R45, R154.reuse ;  /* 0x0000009a2d2d7220 */ /* 0x080fe20000400000 */
[----:B------:R-:W-:Y:S01]  /*7e20*/  F2FP.BF16.F32.PACK_AB R33, RZ, R33 ;  /* 0x00000021ff21723e */ /* 0x000fe200000010ff */
[----:B------:R-:W-:Y:S01]  /*7e30*/  @P3 STG.E.U16 desc[UR36][R6.64+0x12], R31 ;  /* 0x0000121f06003986 */ /* 0x000fe2000c101524 */
[C---:B------:R-:W-:Y:S01]  /*7e40*/  ISETP.GT.AND P3, PT, R3.reuse, 0x8, P0 ;  /* 0x000000080300780c */ /* 0x040fe20000764270 */
[-C--:B------:R-:W-:Y:S01]  /*7e50*/  FMUL R46, R46, R154.reuse ;  /* 0x0000009a2e2e7220 */ /* 0x080fe20000400000 */
[----:B------:R-:W-:Y:S01]  /*7e60*/  ISETP.GT.AND P0, PT, R0, 0x19, PT ;  /* 0x000000190000780c */ /* 0x000fe20003f04270 */
[----:B------:R-:W-:Y:S01]  /*7e70*/  @P4 STG.E.U16 desc[UR36][R4.64+0x20], R32 ;  /* 0x0000202004004986 */ /* 0x000fe2000c101524 */
[----:B------:R-:W-:Y:S01]  /*7e80*/  ISETP.GT.AND P4, PT, R3, RZ, P1 ;  /* 0x000000ff0300720c */ /* 0x000fe20000f84270 */
[----:B------:R-:W-:Y:S01]  /*7e90*/  FMUL R47, R47, R154 ;  /* 0x0000009a2f2f7220 */ /* 0x000fe20000400000 */
[----:B------:R-:W-:Y:S01]  /*7ea0*/  F2FP.BF16.F32.PACK_AB R34, RZ, R34 ;  /* 0x00000022ff22723e */ /* 0x000fe200000010ff */
[----:B------:R-:W-:Y:S01]  /*7eb0*/  @P5 STG.E.U16 desc[UR36][R4.64+0x22], R33 ;  /* 0x0000222104005986 */ /* 0x000fe2000c101524 */
[----:B------:R-:W-:Y:S01]  /*7ec0*/  ISETP.GT.AND P5, PT, R3, RZ, P0 ;  /* 0x000000ff0300720c */ /* 0x000fe200007a4270 */
[----:B------:R-:W-:Y:S01]  /*7ed0*/  FMUL R48, R48, R154 ;  /* 0x0000009a30307220 */ /* 0x000fe20000400000 */
[----:B------:R-:W-:Y:S01]  /*7ee0*/  F2FP.BF16.F32.PACK_AB R35, RZ, R35 ;  /* 0x00000023ff23723e */ /* 0x000fe200000010ff */
[----:B------:R-:W-:Y:S01]  /*7ef0*/  @P2 STG.E.U16 desc[UR36][R6.64+0x20], R34 ;  /* 0x0000202206002986 */ /* 0x000fe2000c101524 */
[----:B------:R-:W-:Y:S01]  /*7f00*/  F2FP.BF16.F32.PACK_AB R36, RZ, R36 ;  /* 0x00000024ff24723e */ /* 0x000fe200000010ff */
[-C--:B------:R-:W-:Y:S01]  /*7f10*/  FMUL R49, R49, R154.reuse ;  /* 0x0000009a31317220 */ /* 0x080fe20000400000 */
[C---:B------:R-:W-:Y:S01]  /*7f20*/  ISETP.GT.AND P2, PT, R3.reuse, 0x8, P1 ;  /* 0x000000080300780c */ /* 0x040fe20000f44270 */
[----:B------:R-:W-:Y:S01]  /*7f30*/  @P3 STG.E.U16 desc[UR36][R6.64+0x22], R35 ;  /* 0x0000222306003986 */ /* 0x000fe2000c101524 */
[----:B------:R-:W-:Y:S01]  /*7f40*/  ISETP.GT.AND P1, PT, R0, 0x20, PT ;  /* 0x000000200000780c */ /* 0x000fe20003f24270 */
[-C--:B------:R-:W-:Y:S01]  /*7f50*/  FMUL R50, R50, R154.reuse ;  /* 0x0000009a32327220 */ /* 0x080fe20000400000 */
[----:B------:R-:W-:Y:S01]  /*7f60*/  F2FP.BF16.F32.PACK_AB R37, RZ, R37 ;  /* 0x00000025ff25723e */ /* 0x000fe200000010ff */
[----:B------:R-:W-:Y:S01]  /*7f70*/  @P4 STG.E.U16 desc[UR36][R4.64+0x30], R36 ;  /* 0x0000302404004986 */ /* 0x000fe2000c101524 */
[----:B------:R-:W-:Y:S01]  /*7f80*/  ISETP.GT.AND P3, PT, R3, 0x8, P0 ;  /* 0x000000080300780c */ /* 0x000fe20000764270 */
[-C--:B------:R-:W-:Y:S01]  /*7f90*/  FMUL R51, R51, R154.reuse ;  /* 0x0000009a33337220 */ /* 0x080fe20000400000 */
[----:B------:R-:W-:Y:S01]  /*7fa0*/  ISETP.GT.AND P0, PT, R0, 0x21, PT ;  /* 0x000000210000780c */ /* 0x000fe20003f04270 */
[----:B------:R-:W-:Y:S01]  /*7fb0*/  @P5 STG.E.U16 desc[UR36][R4.64+0x32], R37 ;  /* 0x0000322504005986 */ /* 0x000fe2000c101524 */
[----:B------:R-:W-:Y:S01]  /*7fc0*/  ISETP.GT.AND P4, PT, R3, RZ, P1 ;  /* 0x000000ff0300720c */ /* 0x000fe20000f84270 */
[----:B------:R-:W-:Y:S01]  /*7fd0*/  FMUL R52, R52, R154 ;  /* 0x0000009a34347220 */ /* 0x000fe20000400000 */
[----:B------:R-:W-:Y:S01]  /*7fe0*/  F2FP.BF16.F32.PACK_AB R38, RZ, R38 ;  /* 0x00000026ff26723e */ /* 0x000fe200000010ff */
[-C--:B------:R-:W-:Y:S01]  /*7ff0*/  FMUL R53, R53, R154.reuse ;  /* 0x0000009a35357220 */ /* 0x080fe20000400000 */
        /* <DEDUP_REMOVED lines=325> */
[----:B------:R-:W-:Y:S01]  /*9450*/  FMUL R151, R151, R154 ;  /* 0x0000009a97977220 */ /* 0x000fe20000400000 */
[----:B------:R-:W-:Y:S01]  /*9460*/  ISETP.GT.AND P2, PT, R3, 0x8, P1 ;  /* 0x000000080300780c */ /* 0x000fe20000f44270 */
[----:B------:R-:W-:Y:S01]  /*9470*/  @P3 STG.E.U16 desc[UR36][R6.64+0x132], R103 ;  /* 0x0001326706003986 */ /* 0x000fe2000c101524 */
[----:B------:R-:W-:-:S02]  /*9480*/  ISETP.GT.AND P1, PT, R0, 0xa8, PT ;  /* 0x000000a80000780c */ /* 0x000fc40003f24270 */
[----:B------:R-:W-:Y:S01]  /*9490*/  F2FP.BF16.F32.PACK_AB R105, RZ, R105 ;  /* 0x00000069ff69723e */ /* 0x000fe200000010ff */
[----:B------:R-:W-:Y:S01]  /*94a0*/  @P4 STG.E.U16 desc[UR36][R4.64+0x140], R104 ;  /* 0x0001406804004986 */ /* 0x000fe2000c101524 */
[C---:B------:R-:W-:Y:S02]  /*94b0*/  ISETP.GT.AND P3, PT, R3.reuse, 0x8, P0 ;  /* 0x000000080300780c */ /* 0x040fe40000764270 */
[----:B------:R-:W-:Y:S01]  /*94c0*/  ISETP.GT.AND P0, PT, R0, 0xa9, PT ;  /* 0x000000a90000780c */ /* 0x000fe20003f04270 */
[----:B------:R-:W-:Y:S01]  /*94d0*/  @P5 STG.E.U16 desc[UR36][R4.64+0x142], R105 ;  /* 0x0001426904005986 */ /* 0x000fe2000c101524 */
[C---:B------:R-:W-:Y:S02]  /*94e0*/  ISETP.GT.AND P4, PT, R3.reuse, RZ, P1 ;  /* 0x000000ff0300720c */ /* 0x040fe40000f84270 */
[----:B------:R-:W-:Y:S02]  /*94f0*/  F2FP.BF16.F32.PACK_AB R106, RZ, R106 ;  /* 0x0000006aff6a723e */ /* 0x000fe400000010ff */
[----:B------:R-:W-:-:S02]  /*9500*/  ISETP.GT.AND P5, PT, R3, RZ, P0 ;  /* 0x000000ff0300720c */ /* 0x000fc400007a4270 */
[----:B------:R-:W-:Y:S01]  /*9510*/  F2FP.BF16.F32.PACK_AB R107, RZ, R107 ;  /* 0x0000006bff6b723e */ /* 0x000fe200000010ff */
[----:B------:R-:W-:Y:S01]  /*9520*/  @P2 STG.E.U16 desc[UR36][R6.64+0x140], R106 ;  /* 0x0001406a06002986 */ /* 0x000fe2000c101524 */
[----:B------:R-:W-:Y:S02]  /*9530*/  F2FP.BF16.F32.PACK_AB R108, RZ, R108 ;  /* 0x0000006cff6c723e */ /* 0x000fe400000010ff */
[C---:B------:R-:W-:Y:S01]  /*9540*/  ISETP.GT.AND P2, PT, R3.reuse, 0x8, P1 ;  /* 0x000000080300780c */ /* 0x040fe20000f44270 */
[----:B------:R-:W-:Y:S01]  /*9550*/  @P3 STG.E.U16 desc[UR36][R6.64+0x142], R107 ;  /* 0x0001426b06003986 */ /* 0x000fe2000c101524 */
[----:B------:R-:W-:Y:S02]  /*9560*/  ISETP.GT.AND P1, PT, R0, 0xb0, PT ;  /* 0x000000b00000780c */ /* 0x000fe40003f24270 */
[----:B------:R-:W-:Y:S01]  /*9570*/  F2FP.BF16.F32.PACK_AB R109, RZ, R109 ;  /* 0x0000006dff6d723e */ /* 0x000fe200000010ff */
[----:B------:R-:W-:Y:S01]  /*9580*/  @P4 STG.E.U16 desc[UR36][R4.64+0x150], R108 ;  /* 0x0001506c04004986 */ /* 0x000fe2000c101524 */
[----:B------:R-:W-:-:S02]  /*9590*/  ISETP.GT.AND P3, PT, R3, 0x8, P0 ;  /* 0x000000080300780c */ /* 0x000fc40000764270 */
[----:B------:R-:W-:Y:S01]  /*95a0*/  ISETP.GT.AND P0, PT, R0, 0xb1, PT ;  /* 0x000000b10000780c */ /* 0x000fe20003f04270 */
[----:B------:R-:W-:Y:S01]  /*95b0*/  @P5 STG.E.U16 desc[UR36][R4.64+0x152], R109 ;  /* 0x0001526d04005986 */ /* 0x000fe2000c101524 */
[C---:B------:R-:W-:Y:S02]  /*95c0*/  ISETP.GT.AND P4, PT, R3.reuse, RZ, P1 ;  /* 0x000000ff0300720c */ /* 0x040fe40000f84270 */
[----:B------:R-:W-:Y:S02]  /*95d0*/  F2FP.BF16.F32.PACK_AB R110, RZ, R110 ;  /* 0x0000006eff6e723e */ /* 0x000fe400000010ff */
[----:B------:R-:W-:Y:S02]  /*95e0*/  ISETP.GT.AND P5, PT, R3, RZ, P0 ;  /* 0x000000ff0300720c */ /* 0x000fe400007a4270 */
[----:B------:R-:W-:Y:S01]  /*95f0*/  F2FP.BF16.F32.PACK_AB R111, RZ, R111 ;  /* 0x0000006fff6f723e */ /* 0x000fe200000010ff */
[----:B------:R-:W-:Y:S01]  /*9600*/  @P2 STG.E.U16 desc[UR36][R6.64+0x150], R110 ;  /* 0x0001506e06002986 */ /* 0x000fe2000c101524 */
[----:B------:R-:W-:-:S02]  /*9610*/  F2FP.BF16.F32.PACK_AB R112, RZ, R112 ;  /* 0x00000070ff70723e */ /* 0x000fc400000010ff */
[C---:B------:R-:W-:Y:S01]  /*9620*/  ISETP.GT.AND P2, PT, R3.reuse, 0x8, P1 ;  /* 0x000000080300780c */ /* 0x040fe20000f44270 */
[----:B------:R-:W-:Y:S01]  /*9630*/  @P3 STG.E.U16 desc[UR36][R6.64+0x152], R111 ;  /* 0x0001526f06003986 */ /* 0x000fe2000c101524 */
[C---:B------:R-:W-:Y:S02]  /*9640*/  ISETP.GT.AND P1, PT, R0.reuse, 0xb8, PT ;  /* 0x000000b80000780c */ /* 0x040fe40003f24270 */
[----:B------:R-:W-:Y:S01]  /*9650*/  F2FP.BF16.F32.PACK_AB R113, RZ, R113 ;  /* 0x00000071ff71723e */ /* 0x000fe200000010ff */
[----:B------:R-:W-:Y:S01]  /*9660*/  @P4 STG.E.U16 desc[UR36][R4.64+0x160], R112 ;  /* 0x0001607004004986 */ /* 0x000fe2000c101524 */
[C---:B------:R-:W-:Y:S02]  /*9670*/  ISETP.GT.AND P3, PT, R3.reuse, 0x8, P0 ;  /* 0x000000080300780c */ /* 0x040fe40000764270 */
[----:B------:R-:W-:Y:S01]  /*9680*/  ISETP.GT.AND P0, PT, R0, 0xb9, PT ;  /* 0x000000b90000780c */ /* 0x000fe20003f04270 */
[----:B------:R-:W-:Y:S01]  /*9690*/  @P5 STG.E.U16 desc[UR36][R4.64+0x162], R113 ;  /* 0x0001627104005986 */ /* 0x000fe2000c101524 */
[----:B------:R-:W-:-:S02]  /*96a0*/  ISETP.GT.AND P4, PT, R3, RZ, P1 ;  /* 0x000000ff0300720c */ /* 0x000fc40000f84270 */
[----:B------:R-:W-:Y:S02]  /*96b0*/  F2FP.BF16.F32.PACK_AB R114, RZ, R114 ;  /* 0x00000072ff72723e */ /* 0x000fe400000010ff */
[C---:B------:R-:W-:Y:S02]  /*96c0*/  ISETP.GT.AND P5, PT, R3.reuse, RZ, P0 ;  /* 0x000000ff0300720c */ /* 0x040fe400007a4270 */
[----:B------:R-:W-:Y:S01]  /*96d0*/  F2FP.BF16.F32.PACK_AB R115, RZ, R115 ;  /* 0x00000073ff73723e */ /* 0x000fe200000010ff */
[----:B------:R-:W-:Y:S01]  /*96e0*/  @P2 STG.E.U16 desc[UR36][R6.64+0x160], R114 ;  /* 0x0001607206002986 */ /* 0x000fe2000c101524 */
[----:B------:R-:W-:Y:S02]  /*96f0*/  F2FP.BF16.F32.PACK_AB R116, RZ, R116 ;  /* 0x00000074ff74723e */ /* 0x000fe400000010ff */
        /* <DEDUP_REMOVED lines=65> */
[----:B------:R-:W-:Y:S02]  /*9b10*/  ISETP.GT.AND P5, PT, R3, RZ, P0 ;  /* 0x000000ff0300720c */ /* 0x000fe400007a4270 */
[----:B------:R-:W-:Y:S02]  /*9b20*/  F2FP.BF16.F32.PACK_AB R134, RZ, R134 ;  /* 0x00000086ff86723e */ /* 0x000fe400000010ff */
[----:B------:R-:W-:Y:S02]  /*9b30*/  F2FP.BF16.F32.PACK_AB R135, RZ, R135 ;  /* 0x00000087ff87723e */ /* 0x000fe400000010ff */
[----:B------:R-:W-:Y:S01]  /*9b40*/  F2FP.BF16.F32.PACK_AB R136, RZ, R136 ;  /* 0x00000088ff88723e */ /* 0x000fe200000010ff */
[----:B------:R-:W-:Y:S01]  /*9b50*/  @P2 STG.E.U16 desc[UR36][R6.64+0x1b0], R134 ;  /* 0x0001b08606002986 */ /* 0x000fe2000c101524 */
[----:B------:R-:W-:-:S02]  /*9b60*/  F2FP.BF16.F32.PACK_AB R137, RZ, R137 ;  /* 0x00000089ff89723e */ /* 0x000fc400000010ff */
[C---:B------:R-:W-:Y:S01]  /*9b70*/  ISETP.GT.AND P1, PT, R3.reuse, 0x8, P1 ;  /* 0x000000080300780c */ /* 0x040fe20000f24270 */
[----:B------:R-:W-:Y:S01]  /*9b80*/  @P3 STG.E.U16 desc[UR36][R6.64+0x1b2], R135 ;  /* 0x0001b28706003986 */ /* 0x000fe2000c101524 */
[C---:B------:R-:W-:Y:S02]  /*9b90*/  ISETP.GT.AND P2, PT, R3.reuse, 0x8, P0 ;  /* 0x000000080300780c */ /* 0x040fe40000744270 */
[C---:B------:R-:W-:Y:S01]  /*9ba0*/  ISETP.GT.AND P0, PT, R0.reuse, 0xe9, PT ;  /* 0x000000e90000780c */ /* 0x040fe20003f04270 */
[----:B------:R-:W-:Y:S01]  /*9bb0*/  @P4 STG.E.U16 desc[UR36][R4.64+0x1c0], R136 ;  /* 0x0001c08804004986 */ /* 0x000fe2000c101524 */
[----:B------:R-:W-:Y:S02]  /*9bc0*/  ISETP.GT.AND P4, PT, R0, 0xe8, PT ;  /* 0x000000e80000780c */ /* 0x000fe40003f84270 */
[----:B------:R-:W-:Y:S01]  /*9bd0*/  F2FP.BF16.F32.PACK_AB R138, RZ, R138 ;  /* 0x0000008aff8a723e */ /* 0x000fe200000010ff */
[----:B------:R-:W-:Y:S01]  /*9be0*/  @P5 STG.E.U16 desc[UR36][R4.64+0x1c2], R137 ;  /* 0x0001c28904005986 */ /* 0x000fe2000c101524 */
[----:B------:R-:W-:-:S02]  /*9bf0*/  ISETP.GT.AND P5, PT, R3, RZ, P4 ;  /* 0x000000ff0300720c */ /* 0x000fc400027a4270 */
[----:B------:R-:W-:Y:S01]  /*9c00*/  F2FP.BF16.F32.PACK_AB R139, RZ, R139 ;  /* 0x0000008bff8b723e */ /* 0x000fe200000010ff */
[----:B------:R-:W-:Y:S01]  /*9c10*/  @P1 STG.E.U16 desc[UR36][R6.64+0x1c0], R138 ;  /* 0x0001c08a06001986 */ /* 0x000fe2000c101524 */
[----:B------:R-:W-:Y:S02]  /*9c20*/  F2FP.BF16.F32.PACK_AB R140, RZ, R140 ;  /* 0x0000008cff8c723e */ /* 0x000fe400000010ff */
[C---:B------:R-:W-:Y:S01]  /*9c30*/  ISETP.GT.AND P3, PT, R3.reuse, RZ, P0 ;  /* 0x000000ff0300720c */ /* 0x040fe20000764270 */
[----:B------:R-:W-:Y:S01]  /*9c40*/  @P2 STG.E.U16 desc[UR36][R6.64+0x1c2], R139 ;  /* 0x0001c28b06002986 */ /* 0x000fe2000c101524 */
[C---:B------:R-:W-:Y:S02]  /*9c50*/  ISETP.GT.AND P4, PT, R3.reuse, 0x8, P4 ;  /* 0x000000080300780c */ /* 0x040fe40002784270 */
[----:B------:R-:W-:Y:S02]  /*9c60*/  F2FP.BF16.F32.PACK_AB R141, RZ, R141 ;  /* 0x0000008dff8d723e */ /* 0x000fe400000010ff */
[----:B------:R-:W-:Y:S01]  /*9c70*/  F2FP.BF16.F32.PACK_AB R142, RZ, R142 ;  /* 0x0000008eff8e723e */ /* 0x000fe200000010ff */
[----:B------:R-:W-:Y:S01]  /*9c80*/  @P5 STG.E.U16 desc[UR36][R4.64+0x1d0], R140 ;  /* 0x0001d08c04005986 */ /* 0x000fe2000c101524 */
[----:B------:R-:W-:-:S02]  /*9c90*/  ISETP.GT.AND P5, PT, R3, 0x8, P0 ;  /* 0x000000080300780c */ /* 0x000fc400007a4270 */
[----:B------:R-:W-:Y:S02]  /*9ca0*/  F2FP.BF16.F32.PACK_AB R143, RZ, R143 ;  /* 0x0000008fff8f723e */ /* 0x000fe400000010ff */
[C---:B------:R-:W-:Y:S01]  /*9cb0*/  ISETP.GT.AND P0, PT, R0.reuse, 0xf1, PT ;  /* 0x000000f10000780c */ /* 0x040fe20003f04270 */
[----:B------:R-:W-:Y:S01]  /*9cc0*/  @P3 STG.E.U16 desc[UR36][R4.64+0x1d2], R141 ;  /* 0x0001d28d04003986 */ /* 0x000fe2000c101524 */
[----:B------:R-:W-:Y:S02]  /*9cd0*/  ISETP.GT.AND P3, PT, R0, 0xf0, PT ;  /* 0x000000f00000780c */ /* 0x000fe40003f64270 */
[----:B------:R-:W-:Y:S01]  /*9ce0*/  F2FP.BF16.F32.PACK_AB R144, RZ, R144 ;  /* 0x00000090ff90723e */ /* 0x000fe200000010ff */
[----:B------:R-:W-:Y:S01]  /*9cf0*/  @P4 STG.E.U16 desc[UR36][R6.64+0x1d0], R142 ;  /* 0x0001d08e06004986 */ /* 0x000fe2000c101524 */
[C---:B------:R-:W-:Y:S02]  /*9d00*/  ISETP.GT.AND P4, PT, R3.reuse, RZ, P3 ;  /* 0x000000ff0300720c */ /* 0x040fe40001f84270 */
[C---:B------:R-:W-:Y:S01]  /*9d10*/  ISETP.GT.AND P3, PT, R3.reuse, 0x8, P3 ;  /* 0x000000080300780c */ /* 0x040fe20001f64270 */
[----:B------:R-:W-:Y:S01]  /*9d20*/  @P5 STG.E.U16 desc[UR36][R6.64+0x1d2], R143 ;  /* 0x0001d28f06005986 */ /* 0x000fe2000c101524 */
[----:B------:R-:W-:-:S02]  /*9d30*/  ISETP.GT.AND P5, PT, R3, RZ, P0 ;  /* 0x000000ff0300720c */ /* 0x000fc400007a4270 */
[----:B------:R-:W-:Y:S02]  /*9d40*/  F2FP.BF16.F32.PACK_AB R145, RZ, R145 ;  /* 0x00000091ff91723e */ /* 0x000fe400000010ff */
[C---:B------:R-:W-:Y:S02]  /*9d50*/  ISETP.GT.AND P0, PT, R3.reuse, 0x8, P0 ;  /* 0x000000080300780c */ /* 0x040fe40000704270 */
[C---:B------:R-:W-:Y:S02]  /*9d60*/  ISETP.GT.AND P1, PT, R0.reuse, 0xf9, PT ;  /* 0x000000f90000780c */ /* 0x040fe40003f24270 */
[----:B------:R-:W-:Y:S01]  /*9d70*/  ISETP.GT.AND P2, PT, R0, 0xf8, PT ;  /* 0x000000f80000780c */ /* 0x000fe20003f44270 */
[----:B------:R-:W-:Y:S01]  /*9d80*/  @P4 STG.E.U16 desc[UR36][R4.64+0x1e0], R144 ;  /* 0x0001e09004004986 */ /* 0x000fe2000c101524 */
[C---:B------:R-:W-:Y:S01]  /*9d90*/  ISETP.GT.AND P4, PT, R3.reuse, RZ, P1 ;  /* 0x000000ff0300720c */ /* 0x040fe20000f84270 */
[----:B------:R-:W-:Y:S01]  /*9da0*/  @P3 IMAD.MOV.U32 R2, RZ, RZ, R6 ;  /* 0x000000ffff023224 */ /* 0x000fe200078e0006 */
[C---:B------:R-:W-:Y:S01]  /*9db0*/  ISETP.GT.AND P1, PT, R3.reuse, 0x8, P1 ;  /* 0x000000080300780c */ /* 0x040fe20000f24270 */
[----:B------:R-:W-:Y:S01]  /*9dc0*/  @P5 STG.E.U16 desc[UR36][R4.64+0x1e2], R145 ;  /* 0x0001e29104005986 */ /* 0x000fe2000c101524 */
[----:B------:R-:W-:-:S02]  /*9dd0*/  ISETP.GT.AND P5, PT, R3, RZ, P2 ;  /* 0x000000ff0300720c */ /* 0x000fc400017a4270 */
[----:B------:R-:W-:Y:S01]  /*9de0*/  ISETP.GT.AND P2, PT, R3, 0x8, P2 ;  /* 0x000000080300780c */ /* 0x000fe20001744270 */
[----:B------:R-:W-:Y:S01]  /*9df0*/  @P3 IMAD.MOV.U32 R3, RZ, RZ, R7 ;  /* 0x000000ffff033224 */ /* 0x000fe200078e0007 */
[----:B------:R-:W-:Y:S02]  /*9e00*/  F2FP.BF16.F32.PACK_AB R146, RZ, R146 ;  /* 0x00000092ff92723e */ /* 0x000fe400000010ff */
[----:B------:R-:W-:Y:S02]  /*9e10*/  F2FP.BF16.F32.PACK_AB R147, RZ, R147 ;  /* 0x00000093ff93723e */ /* 0x000fe400000010ff */
[----:B------:R-:W-:Y:S01]  /*9e20*/  F2FP.BF16.F32.PACK_AB R148, RZ, R148 ;  /* 0x00000094ff94723e */ /* 0x000fe200000010ff */
[----:B------:R0:W-:Y:S01]  /*9e30*/  @P3 STG.E.U16 desc[UR36][R2.64+0x1e0], R146 ;  /* 0x0001e09202003986 */ /* 0x0001e2000c101524 */
[----:B------:R-:W-:Y:S02]  /*9e40*/  F2FP.BF16.F32.PACK_AB R149, RZ, R149 ;  /* 0x00000095ff95723e */ /* 0x000fe400000010ff */
[----:B------:R-:W-:-:S02]  /*9e50*/  F2FP.BF16.F32.PACK_AB R150, RZ, R150 ;  /* 0x00000096ff96723e */ /* 0x000fc400000010ff */
[----:B------:R-:W-:Y:S01]  /*9e60*/  F2FP.BF16.F32.PACK_AB R151, RZ, R151 ;  /* 0x00000097ff97723e */ /* 0x000fe200000010ff */
[----:B0-----:R-:W-:Y:S02]  /*9e70*/  @P0 IMAD.MOV.U32 R2, RZ, RZ, R6 ;  /* 0x000000ffff020224 */ /* 0x001fe400078e0006 */
[----:B------:R-:W-:-:S05]  /*9e80*/  @P0 IMAD.MOV.U32 R3, RZ, RZ, R7 ;  /* 0x000000ffff030224 */ /* 0x000fca00078e0007 */
[----:B------:R0:W-:Y:S02]  /*9e90*/  @P0 STG.E.U16 desc[UR36][R2.64+0x1e2], R147 ;  /* 0x0001e29302000986 */ /* 0x0001e4000c101524 */
[----:B0-----:R-:W-:Y:S02]  /*9ea0*/  @P5 IMAD.MOV.U32 R2, RZ, RZ, R4 ;  /* 0x000000ffff025224 */ /* 0x001fe400078e0004 */
[----:B------:R-:W-:-:S05]  /*9eb0*/  @P5 IMAD.MOV.U32 R3, RZ, RZ, R5 ;  /* 0x000000ffff035224 */ /* 0x000fca00078e0005 */
[----:B------:R0:W-:Y:S04]  /*9ec0*/  @P5 STG.E.U16 desc[UR36][R2.64+0x1f0], R148 ;  /* 0x0001f09402005986 */ /* 0x0001e8000c101524 */
[----:B------:R1:W-:Y:S01]  /*9ed0*/  @P4 STG.E.U16 desc[UR36][R4.64+0x1f2], R149 ;  /* 0x0001f29504004986 */ /* 0x0003e2000c101524 */
[----:B0-----:R-:W-:Y:S02]  /*9ee0*/  @P2 IMAD.MOV.U32 R2, RZ, RZ, R6 ;  /* 0x000000ffff022224 */ /* 0x001fe400078e0006 */
[----:B------:R-:W-:-:S05]  /*9ef0*/  @P2 IMAD.MOV.U32 R3, RZ, RZ, R7 ;  /* 0x000000ffff032224 */ /* 0x000fca00078e0007 */
[----:B------:R1:W-:Y:S04]  /*9f00*/  @P2 STG.E.U16 desc[UR36][R2.64+0x1f0], R150 ;  /* 0x0001f09602002986 */ /* 0x0003e8000c101524 */
[----:B------:R1:W-:Y:S02]  /*9f10*/  @P1 STG.E.U16 desc[UR36][R6.64+0x1f2], R151 ;  /* 0x0001f29706001986 */ /* 0x0003e4000c101524 */
.L_x_290:
[----:B------:R-:W-:Y:S05]  /*9f20*/  BSYNC B0 ;  /* 0x0000000000007941 */ /* 0x000fea0003800000 */
.L_x_36:
[----:B01----:R-:W2:Y:S01]  /*9f30*/  LDL.64 R2, [R1] ;  /* 0x0000000001027983 */ /* 0x003ea20000100a00 */
[----:B------:R-:W-:Y:S01]  /*9f40*/  ULDC.64 UR4, c[0x0][0x650] ;  /* 0x0001940000047ab9 */ /* 0x000fe20000000a00 */
[----:B------:R0:W-:Y:S01]  /*9f50*/  SYNCS.ARRIVE.TRANS64.A1T0 RZ, [R162+UR45], RZ ;  /* 0x000000ffa2ff79a7 */ /* 0x0001e2000810002d */
[----:B------:R-:W-:Y:S01]  /*9f60*/  PRMT R0, RZ, 0x7610, R0 ;  /* 0x00007610ff007816 */ /* 0x000fe20000000000 */
[----:B-----5:R-:W-:Y:S02]  /*9f70*/  IMAD.MOV.U32 R19, RZ, RZ, -0x1 ;  /* 0xffffffffff137424 */ /* 0x020fe400078e00ff */
[----:B------:R-:W-:Y:S01]  /*9f80*/  IMAD.MOV.U32 R22, RZ, RZ, -0x1 ;  /* 0xffffffffff167424 */ /* 0x000fe200078e00ff */
[----:B--2---:R-:W-:-:S04]  /*9f90*/  LEA R18, P0, R2, R18, 0x1 ;  /* 0x0000001202127211 */ /* 0x004fc800078008ff */
[----:B------:R-:W-:Y:S01]  /*9fa0*/  LEA.HI.X R17, R2, R17, R23, 0x1, P0 ;  /* 0x0000001102117211 */ /* 0x000fe200000f0c17 */
[----:B------:R-:W-:Y:S01]  /*9fb0*/  IMAD.MOV.U32 R2, RZ, RZ, -0x1 ;  /* 0xffffffffff027424 */ /* 0x000fe200078e00ff */
[----:B------:R-:W-:-:S04]  /*9fc0*/  ISETP.GE.U32.AND P0, PT, R18, UR4, PT ;  /* 0x0000000412007c0c */ /* 0x000fc8000bf06070 */
[----:B------:R-:W-:-:S13]  /*9fd0*/  ISETP.GE.U32.AND.EX P0, PT, R17, UR5, PT, P0 ;  /* 0x0000000511007c0c */ /* 0x000fda000bf06100 */
[----:B0-----:R-:W-:Y:S05]  /*9fe0*/  @P0 BRA `(.L_x_291) ;  /* 0x0000000400700947 */ /* 0x001fea0003800000 */
[----:B------:R-:W0:Y:S01]  /*9ff0*/  S2R R10, SR_CTAID.X ;  /* 0x00000000000a7919 */ /* 0x000e220000002500 */
[----:B------:R-:W1:Y:S01]  /*a000*/  LDC.64 R8, c[0x0][0x628] ;  /* 0x00018a00ff087b82 */ /* 0x000e620000000a00 */
[----:B------:R-:W-:Y:S01]  /*a010*/  ULDC UR4, c[0x0][0x150] ;  /* 0x0000540000047ab9 */ /* 0x000fe20000000800 */
[----:B---34-:R-:W-:Y:S01]  /*a020*/  IMAD.MOV.U32 R6, RZ, RZ, R18 ;  /* 0x000000ffff067224 */ /* 0x018fe200078e0012 */
[----:B------:R-:W2:Y:S01]  /*a030*/  S2R R20, SR_CTAID.Y ;  /* 0x0000000000147919 */ /* 0x000ea20000002600 */
[----:B------:R-:W-:-:S04]  /*a040*/  IMAD.MOV.U32 R7, RZ, RZ, R17 ;  /* 0x000000ffff077224 */ /* 0x000fc800078e0011 */
[----:B------:R-:W3:Y:S08]  /*a050*/  LDC R15, c[0x0][0x144] ;  /* 0x00005100ff0f7b82 */ /* 0x000ef00000000800 */
[----:B------:R-:W4:Y:S08]  /*a060*/  LDC R0, c[0x0][0x630] ;  /* 0x00018c00ff007b82 */ /* 0x000f300000000800 */
[----:B------:R-:W2:Y:S01]  /*a070*/  LDC.64 R12, c[0x0][0x620] ;  /* 0x00018800ff0c7b82 */ /* 0x000ea20000000a00 */
[----:B-1----:R-:W-:-:S04]  /*a080*/  ISETP.NE.U32.AND P0, PT, R8, RZ, PT ;  /* 0x000000ff0800720c */ /* 0x002fc80003f05070 */
[----:B------:R-:W-:Y:S02]  /*a090*/  ISETP.NE.AND.EX P0, PT, R9, RZ, PT, P0 ;  /* 0x000000ff0900720c */ /* 0x000fe40003f05300 */
[----:B0-----:R-:W-:-:S05]  /*a0a0*/  I2FP.F32.U32 R2, R10 ;  /* 0x0000000a00027245 */ /* 0x001fca0000201000 */
[----:B------:R-:W-:-:S04]  /*a0b0*/  FMUL R2, R2, UR4 ;  /* 0x0000000402027c20 */ /* 0x000fc80008400000 */
[----:B------:R0:W1:Y:S02]  /*a0c0*/  F2I.U32.TRUNC.NTZ R14, R2 ;  /* 0x00000002000e7305 */ /* 0x000064000020f000 */
[----:B---34-:R-:W-:Y:S05]  /*a0d0*/  @!P0 BRA `(.L_x_292) ;  /* 0x0000000000288947 */ /* 0x018fea0003800000 */
[----:B------:R-:W3:Y:S02]  /*a0e0*/  LDC R3, c[0x0][0x634] ;  /* 0x00018d00ff037b82 */ /* 0x000ee40000000800 */
[----:B---3--:R-:W-:-:S05]  /*a0f0*/  IADD3 R7, P0, R18, R3, RZ ;  /* 0x0000000312077210 */ /* 0x008fca0007f1e0ff */
[----:B------:R-:W-:-:S04]  /*a100*/  IMAD.X R11, RZ, RZ, R17, P0 ;  /* 0x000000ffff0b7224 */ /* 0x000fc800000e0611 */
[----:B0-----:R-:W-:-:S04]  /*a110*/  IMAD.WIDE.U32 R2, R11, R8, RZ ;  /* 0x000000080b027225 */ /* 0x001fc800078e00ff */
[----:B------:R-:W-:-:S04]  /*a120*/  IMAD.WIDE.U32 R4, P0, R7, R9, R2 ;  /* 0x0000000907047225 */ /* 0x000fc80007800002 */
[----:B------:R-:W-:-:S04]  /*a130*/  IMAD.WIDE.U32 R2, R7, R8, RZ ;  /* 0x0000000807027225 */ /* 0x000fc800078e00ff */
[----:B------:R-:W-:Y:S01]  /*a140*/  IMAD.X R7, RZ, RZ, RZ, P0 ;  /* 0x000000ffff077224 */ /* 0x000fe200000e06ff */
[----:B------:R-:W-:Y:S01]  /*a150*/  IADD3 RZ, P0, R3, R4, RZ ;  /* 0x0000000403ff7210 */ /* 0x000fe20007f1e0ff */
[----:B------:R-:W-:-:S04]  /*a160*/  IMAD.MOV.U32 R6, RZ, RZ, R5 ;  /* 0x000000ffff067224 */ /* 0x000fc800078e0005 */
[----:B------:R-:W-:-:S08]  /*a170*/  IMAD.WIDE.U32.X R6, R11, R9, R6, P0 ;  /* 0x000000090b067225 */ /* 0x000fd000000e0406 */
.L_x_292:
[----:B------:R-:W3:Y:S01]  /*a180*/  LDC.64 R26, c[0x0][0x640] ;  /* 0x00019000ff1a7b82 */ /* 0x000ee20000000a00 */
[-C--:B------:R-:W-:Y:S01]  /*a190*/  SHF.R.U64 R11, R6, R0.reuse, R7 ;  /* 0x00000000060b7219 */ /* 0x080fe20000001207 */
[----:B------:R-:W-:Y:S01]  /*a1a0*/  IMAD.MOV.U32 R19, RZ, RZ, R17 ;  /* 0x000000ffff137224 */ /* 0x000fe200078e0011 */
[----:B------:R-:W-:Y:S01]  /*a1b0*/  SHF.R.U32.HI R0, RZ, R0, R7 ;  /* 0x00000000ff007219 */ /* 0x000fe20000011607 */
[----:B-1----:R-:W-:Y:S01]  /*a1c0*/  IMAD.MOV R14, RZ, RZ, -R14 ;  /* 0x000000ffff0e7224 */ /* 0x002fe200078e0a0e */
[----:B------:R-:W-:Y:S01]  /*a1d0*/  IADD3 R5, P0, RZ, -R11, RZ ;  /* 0x8000000bff057210 */ /* 0x000fe20007f1e0ff */
[----:B------:R-:W-:Y:S01]  /*a1e0*/  ULDC UR4, c[0x0][0x154] ;  /* 0x0000550000047ab9 */ /* 0x000fe20000000800 */
[----:B------:R-:W-:Y:S01]  /*a1f0*/  IMAD.MOV.U32 R7, RZ, RZ, 0x1 ;  /* 0x00000001ff077424 */ /* 0x000fe200078e00ff */
[----:B------:R-:W1:Y:S01]  /*a200*/  LDC R4, c[0x0][0x618] ;  /* 0x00018600ff047b82 */ /* 0x000e620000000800 */
[----:B------:R-:W-:Y:S02]  /*a210*/  IMAD R22, R15, R14, R10 ;  /* 0x0000000e0f167224 */ /* 0x000fe400078e020a */
[----:B------:R-:W-:-:S04]  /*a220*/  IMAD.X R3, RZ, RZ, ~R0, P0 ;  /* 0x000000ffff037224 */ /* 0x000fc800000e0e00 */
[-C--:B--2---:R-:W-:Y:S01]  /*a230*/  IMAD R0, R3, R12.reuse, RZ ;  /* 0x0000000c03007224 */ /* 0x084fe200078e02ff */
[----:B------:R-:W2:Y:S01]  /*a240*/  LDC R6, c[0x0][0x608] ;  /* 0x00018200ff067b82 */ /* 0x000ea20000000800 */
[----:B0-----:R-:W-:-:S04]  /*a250*/  IMAD.WIDE.U32 R2, R5, R12, R18 ;  /* 0x0000000c05027225 */ /* 0x001fc800078e0012 */
[----:B------:R-:W-:Y:S01]  /*a260*/  IMAD R5, R5, R13, R0 ;  /* 0x0000000d05057224 */ /* 0x000fe200078e0200 */
[----:B------:R-:W-:Y:S02]  /*a270*/  I2FP.F32.U32 R0, R20 ;  /* 0x0000001400007245 */ /* 0x000fe40000201000 */
[----:B------:R-:W0:Y:S01]  /*a280*/  LDC R24, c[0x0][0x658] ;  /* 0x00019600ff187b82 */ /* 0x000e220000000800 */
[----:B------:R-:W-:Y:S01]  /*a290*/  IMAD.IADD R3, R3, 0x1, R5 ;  /* 0x0000000103037824 */ /* 0x000fe200078e0205 */
[----:B---3--:R-:W-:Y:S01]  /*a2a0*/  ISETP.NE.U32.AND P0, PT, R26, RZ, PT ;  /* 0x000000ff1a00720c */ /* 0x008fe20003f05070 */
[----:B------:R-:W-:Y:S01]  /*a2b0*/  FMUL R0, R0, UR4 ;  /* 0x0000000400007c20 */ /* 0x000fe20008400000 */
[----:B------:R-:W-:Y:S02]  /*a2c0*/  IMAD.MOV.U32 R5, RZ, RZ, -0x1 ;  /* 0xffffffffff057424 */ /* 0x000fe400078e00ff */
[----:B------:R-:W-:Y:S01]  /*a2d0*/  ISETP.NE.AND.EX P0, PT, R27, RZ, PT, P0 ;  /* 0x000000ff1b00720c */ /* 0x000fe20003f05300 */
[----:B------:R3:W4:Y:S01]  /*a2e0*/  F2I.U32.TRUNC.NTZ R12, R0 ;  /* 0x00000000000c7305 */ /* 0x000722000020f000 */
[----:B------:R-:W3:Y:S01]  /*a2f0*/  LDC R15, c[0x0][0x148] ;  /* 0x00005200ff0f7b82 */ /* 0x000ee20000000800 */
[----:B-1----:R-:W-:-:S02]  /*a300*/  SHF.R.U64 R10, R2, R4, R3 ;  /* 0x00000004020a7219 */ /* 0x002fc40000001203 */
[----:B------:R-:W-:-:S05]  /*a310*/  SHF.R.U32.HI R3, RZ, R4, R3 ;  /* 0x00000004ff037219 */ /* 0x000fca0000011603 */
[----:B------:R-:W1:Y:S01]  /*a320*/  LDC R14, c[0x0][0x600] ;  /* 0x00018000ff0e7b82 */ /* 0x000e620000000800 */
[-CC-:B--2---:R-:W-:Y:S02]  /*a330*/  SHF.R.U64 R8, R10, R6.reuse, R3.reuse ;  /* 0x000000060a087219 */ /* 0x184fe40000001203 */
[----:B------:R-:W-:-:S05]  /*a340*/  SHF.R.U32.HI R3, RZ, R6, R3 ;  /* 0x00000006ff037219 */ /* 0x000fca0000011603 */
[----:B------:R-:W2:Y:S01]  /*a350*/  LDC R21, c[0x0][0x648] ;  /* 0x00019200ff157b82 */ /* 0x000ea20000000800 */
[-CC-:B0-----:R-:W-:Y:S02]  /*a360*/  SHF.R.U64 R13, R8, R24.reuse, R3.reuse ;  /* 0x00000018080d7219 */ /* 0x181fe40000001203 */
[-C--:B------:R-:W-:Y:S02]  /*a370*/  SHF.L.U32 R5, R5, R24.reuse, RZ ;  /* 0x0000001805057219 */ /* 0x080fe400000006ff */
[-C--:B------:R-:W-:Y:S01]  /*a380*/  SHF.R.U32.HI R3, RZ, R24.reuse, R3 ;  /* 0x00000018ff037219 */ /* 0x080fe20000011603 */
[----:B------:R-:W-:Y:S01]  /*a390*/  IMAD.MOV.U32 R2, RZ, RZ, R13 ;  /* 0x000000ffff027224 */ /* 0x000fe200078e000d */
[----:B------:R-:W-:Y:S01]  /*a3a0*/  SHF.L.U32 R24, R7, R24, RZ ;  /* 0x0000001807187219 */ /* 0x000fe200000006ff */
[----:B------:R-:W0:Y:S01]  /*a3b0*/  LDC R25, c[0x0][0x638] ;  /* 0x00018e00ff197b82 */ /* 0x000e220000000800 */
[----:B------:R-:W-:-:S07]  /*a3c0*/  LOP3.LUT R19, RZ, R5, RZ, 0x33, !PT ;  /* 0x00000005ff137212 */ /* 0x000fce00078e33ff */
[----:B------:R-:W0:Y:S01]  /*a3d0*/  LDC R28, c[0x0][0x610] ;  /* 0x00018400ff1c7b82 */ /* 0x000e220000000800 */
[----:B----4-:R-:W-:Y:S05]  /*a3e0*/  @!P0 BRA `(.L_x_293) ;  /* 0x0000000000288947 */ /* 0x010fea0003800000 */
[----:B---3--:R-:W3:Y:S02]  /*a3f0*/  LDC R0, c[0x0][0x64c] ;  /* 0x00019300ff007b82 */ /* 0x008ee40000000800 */
[----:B---3--:R-:W-:-:S05]  /*a400*/  IADD3 R7, P0, R13, R0, RZ ;  /* 0x000000000d077210 */ /* 0x008fca0007f1e0ff */
        /* <DEDUP_REMOVED lines=8> */
.L_x_293:
[----:B------:R-:W4:Y:S01]  /*a490*/  LDC R4, c[0x0][0x65c] ;  /* 0x00019700ff047b82 */ /* 0x000f220000000800 */
[----:B--23--:R-:W-:Y:S01]  /*a4a0*/  SHF.R.U64 R0, R2, R21, R3 ;  /* 0x0000001502007219 */ /* 0x00cfe20000001203 */
[----:B-1----:R-:W-:Y:S01]  /*a4b0*/  VIADD R3, R14, 0xffffffff ;  /* 0xffffffff0e037836 */ /* 0x002fe20000000000 */
[----:B------:R-:W-:Y:S01]  /*a4c0*/  LOP3.LUT R19, R8, R19, RZ, 0xc0, !PT ;  /* 0x0000001308137212 */ /* 0x000fe200078ec0ff */
[----:B------:R-:W-:Y:S02]  /*a4d0*/  IMAD.MOV R12, RZ, RZ, -R12 ;  /* 0x000000ffff0c7224 */ /* 0x000fe400078e0a0c */
[----:B------:R-:W-:Y:S01]  /*a4e0*/  IMAD.MOV R2, RZ, RZ, -R0 ;  /* 0x000000ffff027224 */ /* 0x000fe200078e0a00 */
[----:B------:R-:W-:Y:S01]  /*a4f0*/  LOP3.LUT R3, R10, R3, RZ, 0xc0, !PT ;  /* 0x000000030a037212 */ /* 0x000fe200078ec0ff */
[----:B------:R-:W-:Y:S02]  /*a500*/  IMAD R19, R24, R0, R19 ;  /* 0x0000000018137224 */ /* 0x000fe400078e0213 */
[----:B0-----:R-:W-:-:S04]  /*a510*/  IMAD R0, R2, R25, R13 ;  /* 0x0000001902007224 */ /* 0x001fc800078e020d */
[----:B------:R-:W-:Y:S01]  /*a520*/  IMAD R2, R0, R14, R3 ;  /* 0x0000000e00027224 */ /* 0x000fe200078e0203 */
[----:B----4-:R-:W-:Y:S01]  /*a530*/  ISETP.NE.AND P0, PT, R4, 0x1, PT ;  /* 0x000000010400780c */ /* 0x010fe20003f05270 */
[----:B------:R-:W-:-:S05]  /*a540*/  IMAD.MOV.U32 R4, RZ, RZ, 0x1 ;  /* 0x00000001ff047424 */ /* 0x000fca00078e00ff */
[----:B------:R-:W-:-:S07]  /*a550*/  PRMT R0, R4, 0x7610, R0 ;  /* 0x0000761004007816 */ /* 0x000fce0000000000 */
[----:B------:R-:W-:-:S04]  /*a560*/  @P0 IMAD R22, R15, R12, R20 ;  /* 0x0000000c0f160224 */ /* 0x000fc800078e0214 */
[----:B------:R-:W-:-:S05]  /*a570*/  IMAD R19, R19, R28, R22 ;  /* 0x0000001c13137224 */ /* 0x000fca00078e0216 */
[----:B------:R-:W-:Y:S02]  /*a580*/  SEL R22, R2, R19, !P0 ;  /* 0x0000001302167207 */ /* 0x000fe40004000000 */
[----:B------:R-:W-:Y:S01]  /*a590*/  SEL R19, R19, R2, !P0 ;  /* 0x0000000213137207 */ /* 0x000fe20004000000 */
[----:B------:R-:W-:-:S07]  /*a5a0*/  IMAD.MOV.U32 R2, RZ, RZ, R11 ;  /* 0x000000ffff027224 */ /* 0x000fce00078e000b */
.L_x_291:
[----:B------:R-:W-:Y:S02]  /*a5b0*/  LOP3.LUT P0, RZ, R0, 0xff, RZ, 0xc0, !PT ;  /* 0x000000ff00ff7812 */ /* 0x000fe4000780c0ff */
[----:B------:R-:W-:-:S11]  /*a5c0*/  LOP3.LUT R175, R175, 0x1, RZ, 0x3c, !PT ;  /* 0x00000001afaf7812 */ /* 0x000fd600078e3cff */
[----:B------:R-:W-:Y:S05]  /*a5d0*/  @P0 BRA `(.L_x_294) ;  /* 0xffffff7000240947 */ /* 0x000fea000383ffff */
[----:B------:R-:W-:Y:S05]  /*a5e0*/  EXIT ;  /* 0x000000000000794d */ /* 0x000fea0003800000 */
.L_x_17:
[----:B------:R-:W-:-:S08]  /*a5f0*/  ISETP.NE.AND P0, PT, R5, RZ, PT ;  /* 0x000000ff0500720c */ /* 0x000fd00003f05270 */
[----:B0-----:R-:W0:-:S00]  /*a600*/  USETMAXREG.DEALLOC.CTAPOOL 0x28 ;  /* 0x00000028000079c8 */ /* 0x001e0000080e0500 */
[----:B------:R-:W-:Y:S05]  /*a610*/  @P0 EXIT ;  /* 0x000000000000094d */ /* 0x000fea0003800000 */
[----:B0-----:R-:W-:Y:S01]  /*a620*/  LOP3.LUT P0, RZ, R8, 0xff, RZ, 0xc0, !PT ;  /* 0x000000ff08ff7812 */ /* 0x001fe2000780c0ff */
[----:B------:R-:W-:Y:S02]  /*a630*/  IMAD.MOV.U32 R0, RZ, RZ, 0x1 ;  /* 0x00000001ff007424 */ /* 0x000fe400078e00ff */
[----:B------:R-:W-:-:S10]  /*a640*/  IMAD.MOV.U32 R7, RZ, RZ, RZ ;  /* 0x000000ffff077224 */ /* 0x000fd400078e00ff */
[----:B------:R-:W-:Y:S05]  /*a650*/  @!P0 BRA `(.L_x_295) ;  /* 0x0000000c00788947 */ /* 0x000fea0003800000 */
[----:B------:R-:W0:Y:S01]  /*a660*/  S2UR UR9, SR_CgaCtaId ;  /* 0x00000000000979c3 */ /* 0x000e220000008800 */
[----:B------:R-:W-:Y:S01]  /*a670*/  ULDC UR5, c[0x0][0x658] ;  /* 0x0001960000057ab9 */ /* 0x000fe20000000800 */
[----:B------:R-:W-:Y:S01]  /*a680*/  UMOV UR10, 0xffffffff ;  /* 0xffffffff000a7882 */ /* 0x000fe20000000000 */
[----:B------:R-:W-:Y:S01]  /*a690*/  UMOV UR11, 0x1 ;  /* 0x00000001000b7882 */ /* 0x000fe20000000000 */
[----:B------:R-:W-:Y:S01]  /*a6a0*/  USHF.L.U32 UR10, UR10, UR5, URZ ;  /* 0x000000050a0a7299 */ /* 0x000fe2000800063f */
[----:B------:R-:W-:Y:S01]  /*a6b0*/  LOP3.LUT P0, RZ, R4, 0x1f, RZ, 0xc0, !PT ;  /* 0x0000001f04ff7812 */ /* 0x000fe2000780c0ff */
[----:B------:R-:W-:Y:S01]  /*a6c0*/  BSSY B0, `(.L_x_295) ;  /* 0x00000d7000007945 */ /* 0x000fe20003800000 */
[C---:B------:R-:W-:Y:S01]  /*a6d0*/  ISETP.NE.AND P2, PT, R3.reuse, RZ, PT ;  /* 0x000000ff0300720c */ /* 0x040fe20003f45270 */
[----:B------:R-:W-:Y:S01]  /*a6e0*/  ULOP3.LUT UR13, URZ, UR10, URZ, 0x33, !UPT ;  /* 0x0000000a3f0d7292 */ /* 0x000fe2000f8e333f */
[----:B------:R-:W-:Y:S01]  /*a6f0*/  ISETP.NE.OR P0, PT, R3, RZ, !P0 ;  /* 0x000000ff0300720c */ /* 0x000fe20004705670 */
[----:B------:R-:W-:Y:S01]  /*a700*/  IMAD.MOV.U32 R8, RZ, RZ, 0x1 ;  /* 0x00000001ff087424 */ /* 0x000fe200078e00ff */
[----:B------:R-:W-:Y:S01]  /*a710*/  LOP3.LUT R6, R16, 0x2, RZ, 0xfc, !PT ;  /* 0x0000000210067812 */ /* 0x000fe200078efcff */
[----:B------:R-:W-:Y:S01]  /*a720*/  IMAD.MOV.U32 R0, RZ, RZ, 0x1 ;  /* 0x00000001ff007424 */ /* 0x000fe200078e00ff */
[----:B------:R-:W-:Y:S01]  /*a730*/  ULDC UR4, c[0x0][0x600] ;  /* 0x0001800000047ab9 */ /* 0x000fe20000000800 */
[----:B------:R-:W-:Y:S01]  /*a740*/  IMAD.MOV.U32 R7, RZ, RZ, RZ ;  /* 0x000000ffff077224 */ /* 0x000fe200078e00ff */
[----:B------:R-:W-:Y:S01]  /*a750*/  UMOV UR18, 0x5 ;  /* 0x0000000500127882 */ /* 0x000fe20000000000 */
[----:B------:R-:W-:-:S02]  /*a760*/  UIADD3 UR26, UR40, 0x1, URZ ;  /* 0x00000001281a7890 */ /* 0x000fc4000fffe03f */
[----:B------:R-:W-:Y:S02]  /*a770*/  UIADD3 UR4, UR4, -0x1, URZ ;  /* 0xffffffff04047890 */ /* 0x000fe4000fffe03f */
[----:B------:R-:W-:Y:S01]  /*a780*/  USHF.L.U32 UR5, UR11, UR5, URZ ;  /* 0x000000050b057299 */ /* 0x000fe2000800063f */
[----:B------:R-:W-:Y:S01]  /*a790*/  ULDC.64 UR24, c[0x0][0x198] ;  /* 0x0000660000187ab9 */ /* 0x000fe20000000a00 */
[----:B0-----:R-:W-:Y:S02]  /*a7a0*/  ULOP3.LUT UR8, UR9, 0x1, URZ, 0xc0, !UPT ;  /* 0x0000000109087892 */ /* 0x001fe4000f8ec03f */
[----:B------:R-:W-:Y:S02]  /*a7b0*/  USHF.R.U32.HI UR27, URZ, 0x1, UR9 ;  /* 0x000000013f1b7899 */ /* 0x000fe40008011609 */
[----:B------:R-:W-:Y:S02]  /*a7c0*/  USHF.L.U32 UR6, UR9, 0x7, URZ ;  /* 0x0000000709067899 */ /* 0x000fe4000800063f */
[----:B------:R-:W-:-:S02]  /*a7d0*/  USHF.L.U32 UR7, UR9, 0xd, URZ ;  /* 0x0000000d09077899 */ /* 0x000fc4000800063f */
[----:B------:R-:W-:Y:S02]  /*a7e0*/  ULOP3.LUT UR9, UR9, 0xfffffffe, URZ, 0xc0, !UPT ;  /* 0xfffffffe09097892 */ /* 0x000fe4000f8ec03f */
[----:B------:R-:W-:Y:S02]  /*a7f0*/  UISETP.GT.U32.AND UP0, UPT, UR8, 0xffff, UPT ;  /* 0x0000ffff0800788c */ /* 0x000fe4000bf04070 */
[----:B------:R-:W-:Y:S02]  /*a800*/  USHF.L.U32 UR10, UR11, UR9, URZ ;  /* 0x000000090b0a7299 */ /* 0x000fe4000800063f */
[----:B------:R-:W-:Y:S02]  /*a810*/  ULOP3.LUT UR9, UR9, 0x1, URZ, 0xfc, !UPT ;  /* 0x0000000109097892 */ /* 0x000fe4000f8efc3f */
[----:B------:R-:W-:Y:S02]  /*a820*/  USEL UR8, UR8, 0xffff, !UP0 ;  /* 0x0000ffff08087887 */ /* 0x000fe4000c000000 */
[----:B------:R-:W-:-:S02]  /*a830*/  USHF.L.U32 UR9, UR11, UR9, URZ ;  /* 0x000000090b097299 */ /* 0x000fc4000800063f */
[----:B------:R-:W-:Y:S02]  /*a840*/  ULOP3.LUT UR8, UR8, 0xffff, URZ, 0xc0, !UPT ;  /* 0x0000ffff08087892 */ /* 0x000fe4000f8ec03f */
[----:B------:R-:W-:Y:S02]  /*a850*/  ULOP3.LUT UR6, UR6, 0x80, URZ, 0xc0, !UPT ;  /* 0x0000008006067892 */ /* 0x000fe4000f8ec03f */
[----:B------:R-:W-:Y:S02]  /*a860*/  ULOP3.LUT UR7, UR7, 0x2000, URZ, 0xc0, !UPT ;  /* 0x0000200007077892 */ /* 0x000fe4000f8ec03f */
[----:B------:R-:W-:Y:S02]  /*a870*/  ULOP3.LUT UR19, UR10, UR9, URZ, 0xfc, !UPT ;  /* 0x000000090a137292 */ /* 0x000fe4000f8efc3f */
[----:B------:R-:W-:-:S12]  /*a880*/  USHF.L.U32 UR18, UR18, UR8, URZ ;  /* 0x0000000812127299 */ /* 0x000fd8000800063f */
.L_x_307:
[----:B------:R-:W-:-:S03]  /*a890*/  UMOV UR8, 0xffffffff ;  /* 0xffffffff00087882 */ /* 0x000fc60000000000 */
[----:B------:R-:W-:Y:S05]  /*a8a0*/  BRA.DIV UR8, `(.L_x_296) ;  /* 0x0000000e08d47947 */ /* 0x000fea000b800000 */
[----:B------:R-:W-:-:S13]  /*a8b0*/  ELECT P6, URZ, PT ;  /* 0x00000000003f782f */ /* 0x000fda00038c0000 */
.L_x_319:
[----:B------:R-:W0:Y:S01]  /*a8c0*/  LDC R3, c[0x0][0x28c] ;  /* 0x0000a300ff037b82 */ /* 0x000e220000000800 */
[----:B------:R-:W-:Y:S01]  /*a8d0*/  BSSY B1, `(.L_x_297) ;  /* 0x000003d000017945 */ /* 0x000fe20003800000 */
[----:B0-----:R-:W-:-:S13]  /*a8e0*/  ISETP.LT.OR P6, PT, R3, 0x1, !P6 ;  /* 0x000000010300780c */ /* 0x001fda00077c1670 */
[----:B------:R-:W-:Y:S05]  /*a8f0*/  @P6 BRA `(.L_x_298) ;  /* 0x0000000000e86947 */ /* 0x000fea0003800000 */
[----:B------:R-:W-:Y:S01]  /*a900*/  LEA R19, R19, UR27, 0x1 ;  /* 0x0000001b13137c11 */ /* 0x000fe2000f8e08ff */
[----:B------:R-:W-:Y:S01]  /*a910*/  IMAD.MOV.U32 R11, RZ, RZ, RZ ;  /* 0x000000ffff0b7224 */ /* 0x000fe200078e00ff */
[----:B------:R-:W-:Y:S01]  /*a920*/  LEA R22, R22, UR6, 0x8 ;  /* 0x0000000616167c11 */ /* 0x000fe2000f8e40ff */
[----:B------:R-:W-:Y:S02]  /*a930*/  IMAD.U32 R13, RZ, RZ, UR26 ;  /* 0x0000001aff0d7e24 */ /* 0x000fe4000f8e00ff */
[----:B------:R-:W-:Y:S02]  /*a940*/  IMAD.MOV.U32 R3, RZ, RZ, R0 ;  /* 0x000000ffff037224 */ /* 0x000fe400078e0000 */
[----:B------:R-:W-:Y:S02]  /*a950*/  IMAD.MOV.U32 R4, RZ, RZ, R7 ;  /* 0x000000ffff047224 */ /* 0x000fe400078e0007 */
[----:B------:R-:W-:-:S07]  /*a960*/  IMAD.SHL.U32 R19, R19, 0x20, RZ ;  /* 0x0000002013137824 */ /* 0x000fce00078e00ff */
.L_x_302:
[----:B------:R-:W0:Y:S01]  /*a970*/  S2R R10, SR_CgaCtaId ;  /* 0x00000000000a7919 */ /* 0x000e220000008800 */
[----:B------:R-:W-:Y:S01]  /*a980*/  MOV R5, 0x400 ;  /* 0x0000040000057802 */ /* 0x000fe20000000f00 */
[----:B------:R-:W1:Y:S03]  /*a990*/  @!P2 LDC R9, c[0x0][0x500] ;  /* 0x00014000ff09ab82 */ /* 0x000e660000000800 */
[----:B0-----:R-:W-:Y:S02]  /*a9a0*/  LEA R12, R10, R5, 0x18 ;  /* 0x000000050a0c7211 */ /* 0x001fe400078ec0ff */
[----:B------:R-:W-:-:S03]  /*a9b0*/  SHF.L.U32 R5, R3, 0x1f, RZ ;  /* 0x0000001f03057819 */ /* 0x000fc600000006ff */
[----:B------:R-:W-:-:S04]  /*a9c0*/  IMAD R10, R4, 0x8, R12 ;  /* 0x00000008040a7824 */ /* 0x000fc800078e020c */
[----:B------:R-:W0:Y:S02]  /*a9d0*/  SYNCS.PHASECHK.TRANS64.TRYWAIT P1, [R10+URZ+0x18], R5 ;  /* 0x000018050a0075a7 */ /* 0x000e24000802017f */
[----:B01----:R-:W-:Y:S05]  /*a9e0*/  @!P1 BRA `(.L_x_299) ;  /* 0x0000000c00a49947 */ /* 0x003fea0003800000 */
.L_x_320:
[----:B0-----:R-:W-:Y:S01]  /*a9f0*/  PRMT R5, R6, 0x9910, RZ ;  /* 0x0000991006057816 */ /* 0x001fe200000000ff */
[----:B------:R0:W-:Y:S03]  /*aa00*/  @!P2 SYNCS.ARRIVE.TRANS64 RZ, [R10+URZ], R9 ;  /* 0x000000090affa9a7 */ /* 0x0001e6000800003f */
[----:B------:R-:W-:-:S13]  /*aa10*/  ISETP.NE.AND P1, PT, R5, 0x2, PT ;  /* 0x000000020500780c */ /* 0x000fda0003f25270 */
[----:B0-----:R-:W-:Y:S05]  /*aa20*/  @P1 BRA `(.L_x_300) ;  /* 0x0000000000041947 */ /* 0x001fea0003800000 */
[----:B------:R-:W-:Y:S01]  /*aa30*/  BPT.TRAP 0x1 ;  /* 0x000000040000795c */ /* 0x000fe20000300000 */
.L_x_300:
[----:B------:R-:W-:Y:S05]  /*aa40*/  @P0 BRA `(.L_x_301) ;  /* 0x0000000000040947 */ /* 0x000fea0003800000 */
[----:B------:R-:W-:Y:S01]  /*aa50*/  BPT.TRAP 0x1 ;  /* 0x000000040000795c */ /* 0x000fe20000300000 */
.L_x_301:
[----:B------:R-:W-:Y:S01]  /*aa60*/  LEA R5, R4, UR27, 0x1 ;  /* 0x0000001b04057c11 */ /* 0x000fe2000f8e08ff */
[----:B------:R-:W-:Y:S01]  /*aa70*/  VIADD R13, R13, 0xffffffff ;  /* 0xffffffff0d0d7836 */ /* 0x000fe20000000000 */
[----:B------:R-:W-:Y:S01]  /*aa80*/  R2UR UR22, R19 ;  /* 0x00000000131672ca */ /* 0x000fe200000e0000 */
[----:B------:R-:W-:Y:S01]  /*aa90*/  UIADD3 UR14, UP0, UR24, 0xf0, URZ ;  /* 0x000000f0180e7890 */ /* 0x000fe2000ff1e03f */
[----:B------:R-:W-:Y:S01]  /*aaa0*/  R2UR UR9, R10 ;  /* 0x000000000a0972ca */ /* 0x000fe200000e0000 */
[----:B------:R-:W-:Y:S01]  /*aab0*/  IMAD.SHL.U32 R5, R5, 0x800, RZ ;  /* 0x0000080005057824 */ /* 0x000fe200078e00ff */
[----:B------:R-:W-:Y:S01]  /*aac0*/  R2UR UR10, R11 ;  /* 0x000000000b0a72ca */ /* 0x000fe200000e0000 */
[----:B------:R-:W-:Y:S01]  /*aad0*/  UIADD3 UR30, UP1, UR24, 0x1f0, URZ ;  /* 0x000001f0181e7890 */ /* 0x000fe2000ff3e03f */
[----:B------:R-:W-:Y:S01]  /*aae0*/  R2UR UR12, R2 ;  /* 0x00000000020c72ca */ /* 0x000fe200000e0000 */
[--C-:B------:R-:W-:Y:S01]  /*aaf0*/  IMAD R9, R5, 0x2, R12.reuse ;  /* 0x0000000205097824 */ /* 0x100fe200078e020c */
[----:B------:R-:W-:Y:S01]  /*ab00*/  LEA R5, R4, UR7, 0xe ;  /* 0x0000000704057c11 */ /* 0x000fe2000f8e70ff */
[----:B------:R-:W-:Y:S01]  /*ab10*/  UIADD3.X UR15, URZ, UR25, URZ, UP0, !UPT ;  /* 0x000000193f0f7290 */ /* 0x000fe200087fe43f */
[----:B------:R-:W-:Y:S01]  /*ab20*/  R2UR UR23, R22 ;  /* 0x00000000161772ca */ /* 0x000fe200000e0000 */
[----:B------:R-:W-:Y:S01]  /*ab30*/  UPRMT UR20, URZ, 0x5410, UR18 ;  /* 0x000054103f147896 */ /* 0x000fe20008000012 */
[----:B------:R-:W-:Y:S01]  /*ab40*/  R2UR UR8, R9 ;  /* 0x00000000090872ca */ /* 0x000fe200000e0000 */
[----:B------:R-:W-:Y:S01]  /*ab50*/  IMAD R5, R5, 0x2, R12 ;  /* 0x0000000205057824 */ /* 0x000fe200078e020c */
[----:B------:R-:W-:Y:S01]  /*ab60*/  ISETP.GT.AND P3, PT, R13, 0x1, PT ;  /* 0x000000010d00780c */ /* 0x000fe20003f64270 */
[----:B------:R-:W-:Y:S01]  /*ab70*/  VIADD R4, R4, 0x1 ;  /* 0x0000000104047836 */ /* 0x000fe20000000000 */
[----:B------:R-:W-:Y:S01]  /*ab80*/  UPRMT UR28, URZ, 0x5410, UR19 ;  /* 0x000054103f1c7896 */ /* 0x000fe20008000013 */
[----:B------:R-:W-:Y:S01]  /*ab90*/  VIADD R11, R11, 0x40 ;  /* 0x000000400b0b7836 */ /* 0x000fe20000000000 */
[----:B------:R-:W-:Y:S01]  /*aba0*/  R2UR UR11, R5 ;  /* 0x00000000050b72ca */ /* 0x000fe200000e0000 */
[----:B------:R-:W-:Y:S01]  /*abb0*/  UIADD3.X UR31, URZ, UR25, URZ, UP1, !UPT ;  /* 0x000000193f1f7290 */ /* 0x000fe20008ffe43f */
[----:B------:R-:W-:Y:S01]  /*abc0*/  ISETP.NE.AND P1, PT, R4, 0x3, PT ;  /* 0x000000030400780c */ /* 0x000fe20003f25270 */
[----:B------:R-:W-:Y:S01]  /*abd0*/  UMOV UR16, 0x0 ;  /* 0x0000000000107882 */ /* 0x000fe20000000000 */
[----:B------:R-:W-:-:S02]  /*abe0*/  UMOV UR17, 0x10000000 ;  /* 0x1000000000117882 */ /* 0x000fc40000000000 */
[----:B------:R-:W-:Y:S01]  /*abf0*/  SEL R10, RZ, 0x1, P1 ;  /* 0x00000001ff0a7807 */ /* 0x000fe20000800000 */
[----:B------:R-:W-:Y:S01]  /*ac00*/  UIADD3 UR8, UR8, 0x100, URZ ;  /* 0x0000010008087890 */ /* 0x000fe2000fffe03f */
[----:B------:R-:W-:Y:S02]  /*ac10*/  SEL R4, R4, RZ, P1 ;  /* 0x000000ff04047207 */ /* 0x000fe40000800000 */
[----:B------:R-:W-:-:S03]  /*ac20*/  LOP3.LUT R3, R3, R10, RZ, 0x3c, !PT ;  /* 0x0000000a03037212 */ /* 0x000fc600078e3cff */
[----:B------:R-:W-:-:S03]  /*ac30*/  UIADD3 UR21, UR11, 0x6100, URZ ;  /* 0x000061000b157890 */ /* 0x000fc6000fffe03f */
[----:B------:R-:W-:Y:S02]  /*ac40*/  UMOV UR11, UR22 ;  /* 0x00000016000b7c82 */ /* 0x000fe40008000000 */
[----:B------:R0:W-:Y:S02]  /*ac50*/  UTMALDG.3D.MULTICAST [UR8], [UR14], UR20, desc[UR16] ;  /* 0x000010080e0073b4 */ /* 0x0001e40008011814 */
[----:B0-----:R-:W-:Y:S01]  /*ac60*/  UMOV UR8, UR21 ;  /* 0x0000001500087c82 */ /* 0x001fe20008000000 */
[----:B------:R-:W-:Y:S02]  /*ac70*/  UMOV UR11, UR23 ;  /* 0x00000017000b7c82 */ /* 0x000fe40008000000 */
[----:B------:R0:W-:Y:S02]  /*ac80*/  UTMALDG.3D.MULTICAST [UR8], [UR30], UR28, desc[UR16] ;  /* 0x000010081e0073b4 */ /* 0x0001e4000801181c */
[----:B0-----:R-:W-:Y:S05]  /*ac90*/  @P3 BRA `(.L_x_302) ;  /* 0xfffffffc00343947 */ /* 0x001fea000383ffff */
.L_x_298:
[----:B------:R-:W-:Y:S05]  /*aca0*/  BSYNC B1 ;  /* 0x0000000000017941 */ /* 0x000fea0003800000 */
.L_x_297:
[----:B------:R-:W2:Y:S01]  /*acb0*/  LDL.64 R14, [R1] ;  /* 0x00000000010e7983 */ /* 0x000ea20000100a00 */
[----:B------:R-:W-:Y:S01]  /*acc0*/  LOP3.LUT P4, RZ, R8, 0xff, RZ, 0xc0, !PT ;  /* 0x000000ff08ff7812 */ /* 0x000fe2000788c0ff */
[----:B------:R-:W-:Y:S01]  /*acd0*/  VIADD R4, R7, UR40 ;  /* 0x0000002807047c36 */ /* 0x000fe20008000000 */
[----:B------:R-:W-:Y:S01]  /*ace0*/  ULDC.64 UR8, c[0x0][0x650] ;  /* 0x0001940000087ab9 */ /* 0x000fe20000000a00 */
[----:B------:R-:W-:Y:S01]  /*acf0*/  IMAD.U32 R7, RZ, RZ, UR40 ;  /* 0x00000028ff077e24 */ /* 0x000fe2000f8e00ff */
[----:B------:R-:W-:Y:S01]  /*ad00*/  UISETP.GE.U32.AND UP0, UPT, UR40, 0x3, UPT ;  /* 0x000000032800788c */ /* 0x000fe2000bf06070 */
[----:B------:R-:W-:Y:S01]  /*ad10*/  BSSY B1, `(.L_x_303) ;  /* 0x000006f000017945 */ /* 0x000fe20003800000 */
[----:B------:R-:W-:Y:S01]  /*ad20*/  ISETP.GT.U32.AND P1, PT, R4, 0x2, PT ;  /* 0x000000020400780c */ /* 0x000fe20003f24070 */
[----:B------:R-:W-:Y:S01]  /*ad30*/  IMAD.MOV.U32 R19, RZ, RZ, -0x1 ;  /* 0xffffffffff137424 */ /* 0x000fe200078e00ff */
[----:B------:R-:W-:Y:S01]  /*ad40*/  PRMT R8, RZ, 0x7610, R8 ;  /* 0x00007610ff087816 */ /* 0x000fe20000000008 */
[----:B------:R-:W-:Y:S01]  /*ad50*/  IMAD.MOV.U32 R22, RZ, RZ, -0x1 ;  /* 0xffffffffff167424 */ /* 0x000fe200078e00ff */
[----:B------:R-:W-:-:S02]  /*ad60*/  ISETP.LT.U32.AND P1, PT, R7, 0x3, P1 ;  /* 0x000000030700780c */ /* 0x000fc40000f21070 */
[----:B------:R-:W-:Y:S01]  /*ad70*/  PLOP3.LUT P3, PT, PT, PT, UP0, 0x80, 0x0 ;  /* 0x000000000000781c */ /* 0x000fe20003f6f008 */
[----:B------:R-:W0:Y:S01]  /*ad80*/  @P4 S2R R3, SR_CgaCtaId ;  /* 0x0000000000034919 */ /* 0x000e220000008800 */
[----:B------:R-:W-:-:S04]  /*ad90*/  @P4 MOV R2, 0x400 ;  /* 0x0000040000024802 */ /* 0x000fc80000000f00 */
[----:B0-----:R-:W-:Y:S01]  /*ada0*/  @P4 LEA R5, R3, R2, 0x18 ;  /* 0x0000000203054211 */ /* 0x001fe200078ec0ff */
[----:B------:R-:W-:-:S03]  /*adb0*/  IMAD.WIDE.U32 R2, R4, -0x55555555, RZ ;  /* 0xaaaaaaab04027825 */ /* 0x000fc600078e00ff */
[----:B------:R0:W-:Y:S01]  /*adc0*/  @P4 SYNCS.ARRIVE.TRANS64.A1T0 RZ, [R5+URZ+0x68], RZ ;  /* 0x000068ff05ff49a7 */ /* 0x0001e2000810003f */
[----:B------:R-:W-:Y:S01]  /*add0*/  IMAD.MOV.U32 R2, RZ, RZ, -0x1 ;  /* 0xffffffffff027424 */ /* 0x000fe200078e00ff */
[----:B0-----:R-:W-:Y:S02]  /*ade0*/  SHF.R.U32.HI R5, RZ, 0x1, R3 ;  /* 0x00000001ff057819 */ /* 0x001fe40000011603 */
[----:B------:R-:W-:-:S03]  /*adf0*/  SEL R3, RZ, 0x1, !P1 ;  /* 0x00000001ff037807 */ /* 0x000fc60004800000 */
[----:B------:R-:W-:Y:S01]  /*ae00*/  IMAD R7, R5, -0x3, R4 ;  /* 0xfffffffd05077824 */ /* 0x000fe200078e0204 */
[----:B------:R-:W-:Y:S02]  /*ae10*/  LOP3.LUT R0, R0, R3, RZ, 0x3c, !PT ;  /* 0x0000000300007212 */ /* 0x000fe400078e3cff */
[----:B------:R-:W-:Y:S02]  /*ae20*/  PRMT R3, RZ, 0x7610, R3 ;  /* 0x00007610ff037816 */ /* 0x000fe40000000003 */
[----:B------:R-:W-:Y:S02]  /*ae30*/  @P3 LOP3.LUT R0, R0, 0x1, R5, 0x78, !PT ;  /* 0x0000000100003812 */ /* 0x000fe400078e7805 */
[----:B--2---:R-:W-:-:S04]  /*ae40*/  IADD3 R18, P4, R18, R14, RZ ;  /* 0x0000000e12127210 */ /* 0x004fc80007f9e0ff */
[----:B------:R-:W-:Y:S01]  /*ae50*/  ISETP.GE.U32.AND P1, PT, R18, UR8, PT ;  /* 0x0000000812007c0c */ /* 0x000fe2000bf26070 */
[----:B------:R-:W-:-:S05]  /*ae60*/  IMAD.X R17, R17, 0x1, R23, P4 ;  /* 0x0000000111117824 */ /* 0x000fca00020e0617 */
[----:B------:R-:W-:-:S13]  /*ae70*/  ISETP.GE.U32.AND.EX P1, PT, R17, UR9, PT, P1 ;  /* 0x0000000911007c0c */ /* 0x000fda000bf26110 */
[----:B------:R-:W-:Y:S05]  /*ae80*/  @P1 BRA `(.L_x_304) ;  /* 0x00000004005c1947 */ /* 0x000fea0003800000 */
[----:B------:R-:W0:Y:S01]  /*ae90*/  S2R R11, SR_CTAID.X ;  /* 0x00000000000b7919 */ /* 0x000e220000002500 */
[----:B------:R-:W-:Y:S01]  /*aea0*/  ULDC.64 UR8, c[0x0][0x628] ;  /* 0x00018a0000087ab9 */ /* 0x000fe20000000a00 */
[----:B------:R-:W1:Y:S01]  /*aeb0*/  LDC R12, c[0x0][0x144] ;  /* 0x00005100ff0c7b82 */ /* 0x000e620000000800 */
[----:B------:R-:W-:Y:S01]  /*aec0*/  ISETP.NE.U32.AND P1, PT, RZ, UR8, PT ;  /* 0x00000008ff007c0c */ /* 0x000fe2000bf25070 */
[----:B------:R-:W2:Y:S01]  /*aed0*/  S2R R9, SR_CTAID.Y ;  /* 0x0000000000097919 */ /* 0x000ea20000002600 */
[----:B------:R-:W-:Y:S01]  /*aee0*/  ULDC UR10, c[0x0][0x150] ;  /* 0x00005400000a7ab9 */ /* 0x000fe20000000800 */
[----:B------:R-:W-:Y:S01]  /*aef0*/  ULDC UR11, c[0x0][0x630] ;  /* 0x00018c00000b7ab9 */ /* 0x000fe20000000800 */
[----:B------:R-:W-:Y:S01]  /*af00*/  ISETP.NE.AND.EX P1, PT, RZ, UR9, PT, P1 ;  /* 0x00000009ff007c0c */ /* 0x000fe2000bf25310 */
[----:B------:R-:W-:Y:S01]  /*af10*/  IMAD.MOV.U32 R2, RZ, RZ, R18 ;  /* 0x000000ffff027224 */ /* 0x000fe200078e0012 */
[----:B0-----:R-:W-:-:S05]  /*af20*/  I2FP.F32.U32 R3, R11 ;  /* 0x0000000b00037245 */ /* 0x001fca0000201000 */
[----:B------:R-:W-:Y:S01]  /*af30*/  FMUL R14, R3, UR10 ;  /* 0x0000000a030e7c20 */ /* 0x000fe20008400000 */
[----:B------:R-:W-:-:S05]  /*af40*/  IMAD.MOV.U32 R3, RZ, RZ, R17 ;  /* 0x000000ffff037224 */ /* 0x000fca00078e0011 */
[----:B--2---:R-:W-:Y:S05]  /*af50*/  @!P1 BRA `(.L_x_305) ;  /* 0x0000000000289947 */ /* 0x004fea0003800000 */
[----:B------:R-:W-:Y:S02]  /*af60*/  ULDC UR10, c[0x0][0x634] ;  /* 0x00018d00000a7ab9 */ /* 0x000fe40000000800 */
[----:B------:R-:W-:-:S05]  /*af70*/  IADD3 R3, P1, R18, UR10, RZ ;  /* 0x0000000a12037c10 */ /* 0x000fca000ff3e0ff */
[----:B------:R-:W-:-:S04]  /*af80*/  IMAD.X R13, RZ, RZ, R17, P1 ;  /* 0x000000ffff0d7224 */ /* 0x000fc800008e0611 */
[----:B------:R-:W-:-:S04]  /*af90*/  IMAD.WIDE.U32 R4, R13, UR8, RZ ;  /* 0x000000080d047c25 */ /* 0x000fc8000f8e00ff */
[----:B------:R-:W-:-:S04]  /*afa0*/  IMAD.WIDE.U32 R4, P1, R3, UR9, R4 ;  /* 0x0000000903047c25 */ /* 0x000fc8000f820004 */
[----:B------:R-:W-:-:S04]  /*afb0*/  IMAD.WIDE.U32 R2, R3, UR8, RZ ;  /* 0x0000000803027c25 */ /* 0x000fc8000f8e00ff */
[----:B------:R-:W-:Y:S01]  /*afc0*/  IMAD.MOV.U32 R2, RZ, RZ, R5 ;  /* 0x000000ffff027224 */ /* 0x000fe200078e0005 */
[----:B------:R-:W-:Y:S01]  /*afd0*/  IADD3 RZ, P3, R3, R4, RZ ;  /* 0x0000000403ff7210 */ /* 0x000fe20007f7e0ff */
[----:B------:R-:W-:-:S04]  /*afe0*/  IMAD.X R3, RZ, RZ, RZ, P1 ;  /* 0x000000ffff037224 */ /* 0x000fc800008e06ff */
[----:B------:R-:W-:-:S08]  /*aff0*/  IMAD.WIDE.U32.X R2, R13, UR9, R2, P3 ;  /* 0x000000090d027c25 */ /* 0x000fd000098e0402 */
.L_x_305:
[--C-:B------:R-:W-:Y:S01]  /*b000*/  SHF.R.U64 R10, R2, UR11, R3.reuse ;  /* 0x0000000b020a7c19 */ /* 0x100fe20008001203 */
[----:B------:R-:W0:Y:S01]  /*b010*/  F2I.U32.TRUNC.NTZ R14, R14 ;  /* 0x0000000e000e7305 */ /* 0x000e22000020f000 */
[----:B------:R-:W-:Y:S01]  /*b020*/  SHF.R.U32.HI R2, RZ, UR11, R3 ;  /* 0x0000000bff027c19 */ /* 0x000fe20008011603 */
[----:B------:R-:W-:Y:S01]  /*b030*/  ULDC.64 UR8, c[0x0][0x620] ;  /* 0x0001880000087ab9 */ /* 0x000fe20000000a00 */
[----:B------:R-:W-:Y:S01]  /*b040*/  IADD3 R5, P1, RZ, -R10, RZ ;  /* 0x8000000aff057210 */ /* 0x000fe20007f3e0ff */
[----:B------:R-:W-:Y:S01]  /*b050*/  IMAD.MOV.U32 R3, RZ, RZ, R17 ;  /* 0x000000ffff037224 */ /* 0x000fe200078e0011 */
[----:B------:R-:W-:-:S03]  /*b060*/  ULDC.64 UR10, c[0x0][0x640] ;  /* 0x00019000000a7ab9 */ /* 0x000fc60000000a00 */
[----:B------:R-:W-:Y:S01]  /*b070*/  IMAD.X R2, RZ, RZ, ~R2, P1 ;  /* 0x000000ffff027224 */ /* 0x000fe200008e0e02 */
[----:B------:R-:W-:-:S03]  /*b080*/  ISETP.NE.U32.AND P1, PT, RZ, UR10, PT ;  /* 0x0000000aff007c0c */ /* 0x000fc6000bf25070 */
[----:B------:R-:W-:Y:S01]  /*b090*/  IMAD R4, R2, UR8, RZ ;  /* 0x0000000802047c24 */ /* 0x000fe2000f8e02ff */
[----:B------:R-:W-:Y:S01]  /*b0a0*/  ISETP.NE.AND.EX P1, PT, RZ, UR11, PT, P1 ;  /* 0x0000000bff007c0c */ /* 0x000fe2000bf25310 */
[----:B------:R-:W-:-:S04]  /*b0b0*/  IMAD.MOV.U32 R2, RZ, RZ, R18 ;  /* 0x000000ffff027224 */ /* 0x000fc800078e0012 */
[----:B------:R-:W-:Y:S01]  /*b0c0*/  IMAD.WIDE.U32 R2, R5, UR8, R2 ;  /* 0x0000000805027c25 */ /* 0x000fe2000f8e0002 */
[----:B------:R-:W-:-:S03]  /*b0d0*/  ULDC UR8, c[0x0][0x618] ;  /* 0x0001860000087ab9 */ /* 0x000fc60000000800 */
[----:B------:R-:W-:Y:S01]  /*b0e0*/  IMAD R5, R5, UR9, R4 ;  /* 0x0000000905057c24 */ /* 0x000fe2000f8e0204 */
[----:B------:R-:W-:Y:S01]  /*b0f0*/  ULDC UR9, c[0x0][0x154] ;  /* 0x0000550000097ab9 */ /* 0x000fe20000000800 */
[----:B0-----:R-:W-:Y:S02]  /*b100*/  IMAD.MOV R4, RZ, RZ, -R14 ;  /* 0x000000ffff047224 */ /* 0x001fe400078e0a0e */
[----:B------:R-:W0:Y:S01]  /*b110*/  LDC R14, c[0x0][0x148] ;  /* 0x00005200ff0e7b82 */ /* 0x000e220000000800 */
[----:B------:R-:W-:Y:S02]  /*b120*/  IMAD.IADD R3, R3, 0x1, R5 ;  /* 0x0000000103037824 */ /* 0x000fe400078e0205 */
[----:B-1----:R-:W-:Y:S01]  /*b130*/  IMAD R11, R12, R4, R11 ;  /* 0x000000040c0b7224 */ /* 0x002fe200078e020b */
[----:B------:R-:W-:Y:S02]  /*b140*/  I2FP.F32.U32 R4, R9 ;  /* 0x0000000900047245 */ /* 0x000fe40000201000 */
[----:B------:R-:W-:-:S02]  /*b150*/  SHF.R.U64 R12, R2, UR8, R3 ;  /* 0x00000008020c7c19 */ /* 0x000fc40008001203 */
[----:B------:R-:W-:Y:S01]  /*b160*/  SHF.R.U32.HI R3, RZ, UR8, R3 ;  /* 0x00000008ff037c19 */ /* 0x000fe20008011603 */
[----:B------:R-:W-:Y:S01]  /*b170*/  FMUL R4, R4, UR9 ;  /* 0x0000000904047c20 */ /* 0x000fe20008400000 */
[----:B------:R-:W-:Y:S02]  /*b180*/  ULDC UR8, c[0x0][0x608] ;  /* 0x0001820000087ab9 */ /* 0x000fe40000000800 */
[--C-:B------:R-:W-:Y:S01]  /*b190*/  SHF.R.U64 R15, R12, UR8, R3.reuse ;  /* 0x000000080c0f7c19 */ /* 0x100fe20008001203 */
[----:B------:R1:W2:Y:S01]  /*b1a0*/  F2I.U32.TRUNC.NTZ R20, R4 ;  /* 0x0000000400147305 */ /* 0x0002a2000020f000 */
[----:B------:R-:W-:Y:S01]  /*b1b0*/  SHF.R.U32.HI R2, RZ, UR8, R3 ;  /* 0x00000008ff027c19 */ /* 0x000fe20008011603 */
[----:B------:R-:W-:-:S03]  /*b1c0*/  ULDC UR8, c[0x0][0x658] ;  /* 0x0001960000087ab9 */ /* 0x000fc60000000800 */
[--C-:B------:R-:W-:Y:S02]  /*b1d0*/  SHF.R.U64 R13, R15, UR8, R2.reuse ;  /* 0x000000080f0d7c19 */ /* 0x100fe40008001202 */
[----:B------:R-:W-:-:S03]  /*b1e0*/  SHF.R.U32.HI R19, RZ, UR8, R2 ;  /* 0x00000008ff137c19 */ /* 0x000fc60008011602 */
[----:B------:R-:W-:Y:S02]  /*b1f0*/  IMAD.MOV.U32 R2, RZ, RZ, R13 ;  /* 0x000000ffff027224 */ /* 0x000fe400078e000d */
[----:B------:R-:W-:Y:S01]  /*b200*/  IMAD.MOV.U32 R3, RZ, RZ, R19 ;  /* 0x000000ffff037224 */ /* 0x000fe200078e0013 */
[----:B-1----:R-:W-:Y:S06]  /*b210*/  @!P1 BRA `(.L_x_306) ;  /* 0x0000000000289947 */ /* 0x002fec0003800000 */
        /* <DEDUP_REMOVED lines=10> */
.L_x_306:
[----:B------:R-:W1:Y:S01]  /*b2c0*/  LDC R4, c[0x0][0x65c] ;  /* 0x00019700ff047b82 */ /* 0x000e620000000800 */
[----:B------:R-:W-:Y:S01]  /*b2d0*/  ULDC UR8, c[0x0][0x648] ;  /* 0x0001920000087ab9 */ /* 0x000fe20000000800 */
[----:B------:R-:W-:Y:S01]  /*b2e0*/  LOP3.LUT R15, R15, UR13, RZ, 0xc0, !PT ;  /* 0x0000000d0f0f7c12 */ /* 0x000fe2000f8ec0ff */
[----:B--2---:R-:W-:Y:S01]  /*b2f0*/  IMAD.MOV R20, RZ, RZ, -R20 ;  /* 0x000000ffff147224 */ /* 0x004fe200078e0a14 */
[----:B------:R-:W-:Y:S01]  /*b300*/  SHF.R.U64 R2, R2, UR8, R3 ;  /* 0x0000000802027c19 */ /* 0x000fe20008001203 */
[----:B------:R-:W-:Y:S01]  /*b310*/  ULDC UR8, c[0x0][0x638] ;  /* 0x00018e0000087ab9 */ /* 0x000fe20000000800 */
[----:B------:R-:W-:Y:S01]  /*b320*/  LOP3.LUT R12, R12, UR4, RZ, 0xc0, !PT ;  /* 0x000000040c0c7c12 */ /* 0x000fe2000f8ec0ff */
[----:B------:R-:W-:Y:S01]  /*b330*/  ULDC UR9, c[0x0][0x610] ;  /* 0x0001840000097ab9 */ /* 0x000fe20000000800 */
[----:B------:R-:W-:Y:S01]  /*b340*/  IMAD.MOV.U32 R3, RZ, RZ, 0x1 ;  /* 0x00000001ff037424 */ /* 0x000fe200078e00ff */
[----:B-1----:R-:W-:Y:S01]  /*b350*/  ISETP.NE.AND P1, PT, R4, 0x1, PT ;  /* 0x000000010400780c */ /* 0x002fe20003f25270 */
[----:B------:R-:W-:-:S02]  /*b360*/  IMAD.MOV R4, RZ, RZ, -R2 ;  /* 0x000000ffff047224 */ /* 0x000fc400078e0a02 */
[----:B------:R-:W-:Y:S02]  /*b370*/  IMAD R2, R2, UR5, R15 ;  /* 0x0000000502027c24 */ /* 0x000fe4000f8e020f */
[----:B------:R-:W-:Y:S01]  /*b380*/  IMAD R13, R4, UR8, R13 ;  /* 0x00000008040d7c24 */ /* 0x000fe2000f8e020d */
[----:B------:R-:W-:-:S07]  /*b390*/  ULDC UR8, c[0x0][0x600] ;  /* 0x0001800000087ab9 */ /* 0x000fce0000000800 */
[----:B0-----:R-:W-:-:S04]  /*b3a0*/  @P1 IMAD R11, R14, R20, R9 ;  /* 0x000000140e0b1224 */ /* 0x001fc800078e0209 */
[----:B------:R-:W-:Y:S02]  /*b3b0*/  IMAD R11, R2, UR9, R11 ;  /* 0x00000009020b7c24 */ /* 0x000fe4000f8e020b */
[----:B------:R-:W-:-:S05]  /*b3c0*/  IMAD R2, R13, UR8, R12 ;  /* 0x000000080d027c24 */ /* 0x000fca000f8e020c */
[----:B------:R-:W-:Y:S02]  /*b3d0*/  SEL R22, R2, R11, !P1 ;  /* 0x0000000b02167207 */ /* 0x000fe40004800000 */
[----:B------:R-:W-:Y:S01]  /*b3e0*/  SEL R19, R11, R2, !P1 ;  /* 0x000000020b137207 */ /* 0x000fe20004800000 */
[----:B------:R-:W-:-:S07]  /*b3f0*/  IMAD.MOV.U32 R2, RZ, RZ, R10 ;  /* 0x000000ffff027224 */ /* 0x000fce00078e000a */
.L_x_304:
[----:B------:R-:W-:Y:S05]  /*b400*/  BSYNC B1 ;  /* 0x0000000000017941 */ /* 0x000fea0003800000 */
.L_x_303:
[----:B------:R-:W-:-:S13]  /*b410*/  LOP3.LUT P1, RZ, R3, 0xff, RZ, 0xc0, !PT ;  /* 0x000000ff03ff7812 */ /* 0x000fda000782c0ff */
[----:B------:R-:W-:Y:S05]  /*b420*/  @P1 BRA `(.L_x_307) ;  /* 0xfffffff400181947 */ /* 0x000fea000383ffff */
[----:B------:R-:W-:Y:S05]  /*b430*/  BSYNC B0 ;  /* 0x0000000000007941 */ /* 0x000fea0003800000 */
.L_x_295:
[----:B------:R-:W-:-:S03]  /*b440*/  UMOV UR8, 0xffffffff ;  /* 0xffffffff00087882 */ /* 0x000fc60000000000 */
[----:B------:R-:W-:Y:S05]  /*b450*/  BRA.DIV UR8, `(.L_x_308) ;  /* 0x00000006081c7947 */ /* 0x000fea000b800000 */
[----:B------:R-:W-:-:S13]  /*b460*/  ELECT P6, URZ, PT ;  /* 0x00000000003f782f */ /* 0x000fda00038c0000 */
.L_x_323:
[----:B------:R-:W-:Y:S04]  /*b470*/  BSSY B0, `(.L_x_309) ;  /* 0x0000022000007945 */ /* 0x000fe80003800000 */
[----:B------:R-:W-:Y:S05]  /*b480*/  @!P6 BRA `(.L_x_310) ;  /* 0x000000000080e947 */ /* 0x000fea0003800000 */
[----:B------:R-:W-:-:S04]  /*b490*/  LOP3.LUT R16, R16, 0x2, RZ, 0xfc, !PT ;  /* 0x0000000210107812 */ /* 0x000fc800078efcff */
[----:B------:R-:W-:-:S13]  /*b4a0*/  ISETP.NE.AND P0, PT, R16, 0x3, PT ;  /* 0x000000031000780c */ /* 0x000fda0003f05270 */
[----:B------:R-:W-:Y:S05]  /*b4b0*/  @!P0 BRA `(.L_x_311) ;  /* 0x0000000000048947 */ /* 0x000fea0003800000 */
[----:B------:R-:W-:Y:S01]  /*b4c0*/  BPT.TRAP 0x1 ;  /* 0x000000040000795c */ /* 0x000fe20000300000 */
.L_x_311:
[----:B------:R-:W0:Y:S01]  /*b4d0*/  S2R R3, SR_CgaCtaId ;  /* 0x0000000000037919 */ /* 0x000e220000008800 */
[----:B------:R-:W-:Y:S02]  /*b4e0*/  MOV R2, 0x400 ;  /* 0x0000040000027802 */ /* 0x000fe40000000f00 */
[----:B------:R-:W-:Y:S02]  /*b4f0*/  SHF.L.U32 R4, R0, 0x1f, RZ ;  /* 0x0000001f00047819 */ /* 0x000fe400000006ff */
[----:B0-----:R-:W-:-:S05]  /*b500*/  LEA R2, R3, R2, 0x18 ;  /* 0x0000000203027211 */ /* 0x001fca00078ec0ff */
[----:B------:R-:W-:-:S04]  /*b510*/  VIADD R2, R2, 0x18 ;  /* 0x0000001802027836 */ /* 0x000fc80000000000 */
[C---:B------:R-:W-:Y:S02]  /*b520*/  IMAD R9, R7.reuse, 0x8, R2 ;  /* 0x0000000807097824 */ /* 0x040fe400078e0202 */
[----:B------:R-:W-:Y:S02]  /*b530*/  VIADD R7, R7, 0x1 ;  /* 0x0000000107077836 */ /* 0x000fe40000000000 */
[----:B------:R-:W0:Y:S03]  /*b540*/  SYNCS.PHASECHK.TRANS64.TRYWAIT P0, [R9+URZ], R4 ;  /* 0x00000004090075a7 */ /* 0x000e26000800017f */
[----:B------:R-:W-:-:S04]  /*b550*/  ISETP.NE.AND P1, PT, R7, 0x3, PT ;  /* 0x000000030700780c */ /* 0x000fc80003f25270 */
[----:B------:R-:W-:Y:S02]  /*b560*/  SEL R3, RZ, 0x1, P1 ;  /* 0x00000001ff037807 */ /* 0x000fe40000800000 */
[----:B------:R-:W-:Y:S02]  /*b570*/  SEL R7, R7, RZ, P1 ;  /* 0x000000ff07077207 */ /* 0x000fe40000800000 */
[----:B------:R-:W-:-:S03]  /*b580*/  LOP3.LUT R11, R0, R3, RZ, 0x3c, !PT ;  /* 0x00000003000b7212 */ /* 0x000fc600078e3cff */
[----:B------:R-:W-:Y:S01]  /*b590*/  IMAD R6, R7, 0x8, R2 ;  /* 0x0000000807067824 */ /* 0x000fe200078e0202 */
[----:B------:R-:W-:Y:S01]  /*b5a0*/  SHF.L.U32 R5, R11, 0x1f, RZ ;  /* 0x0000001f0b057819 */ /* 0x000fe200000006ff */
[----:B0-----:R-:W-:Y:S06]  /*b5b0*/  @!P0 BRA `(.L_x_312) ;  /* 0x0000000000e48947 */ /* 0x001fec0003800000 */
.L_x_324:
[----:B------:R-:W1:Y:S01]  /*b5c0*/  SYNCS.PHASECHK.TRANS64.TRYWAIT P0, [R6+URZ], R5 ;  /* 0x00000005060075a7 */ /* 0x000e62000800017f */
[----:B------:R-:W-:-:S05]  /*b5d0*/  VIADD R0, R7, 0x1 ;  /* 0x0000000107007836 */ /* 0x000fca0000000000 */
[----:B------:R-:W-:-:S04]  /*b5e0*/  ISETP.NE.AND P1, PT, R0, 0x3, PT ;  /* 0x000000030000780c */ /* 0x000fc80003f25270 */
[----:B0-----:R-:W-:Y:S02]  /*b5f0*/  SEL R4, RZ, 0x1, P1 ;  /* 0x00000001ff047807 */ /* 0x001fe40000800000 */
[----:B------:R-:W-:Y:S02]  /*b600*/  SEL R3, R0, RZ, P1 ;  /* 0x000000ff00037207 */ /* 0x000fe40000800000 */
[----:B------:R-:W-:Y:S01]  /*b610*/  LOP3.LUT R0, R11, R4, RZ, 0x3c, !PT ;  /* 0x000000040b007212 */ /* 0x000fe200078e3cff */
[----:B-1----:R-:W-:Y:S06]  /*b620*/  @!P0 BRA `(.L_x_313) ;  /* 0x0000000000dc8947 */ /* 0x002fec0003800000 */
.L_x_325:
[----:B------:R-:W-:Y:S01]  /*b630*/  IMAD R3, R3, 0x8, R2 ;  /* 0x0000000803037824 */ /* 0x000fe200078e0202 */
[----:B------:R-:W-:-:S07]  /*b640*/  SHF.L.U32 R0, R0, 0x1f, RZ ;  /* 0x0000001f00007819 */ /* 0x000fce00000006ff */
.L_x_314:
[----:B-1----:R1:W2:Y:S02]  /*b650*/  SYNCS.PHASECHK.TRANS64.TRYWAIT P0, [R3+URZ], R0 ;  /* 0x00000000030075a7 */ /* 0x0022a4000800017f */
[----:B--2---:R-:W-:Y:S05]  /*b660*/  @!P0 NANOSLEEP.SYNCS 0x989680 ;  /* 0x009896800000895d */ /* 0x004fea0003900000 */
[----:B------:R-:W2:Y:S02]  /*b670*/  @!P0 SYNCS.PHASECHK.TRANS64 P0, [R3+URZ], R0 ;  /* 0x00000000030085a7 */ /* 0x000ea4000800007f */
[----:B--2---:R-:W-:Y:S05]  /*b680*/  @!P0 BRA `(.L_x_314) ;  /* 0xfffffffc00f08947 */ /* 0x004fea000383ffff */
.L_x_310:
[----:B------:R-:W-:Y:S05]  /*b690*/  BSYNC B0 ;  /* 0x0000000000007941 */ /* 0x000fea0003800000 */
.L_x_309:
[----:B------:R-:W-:Y:S05]  /*b6a0*/  EXIT ;  /* 0x000000000000794d */ /* 0x000fea0003800000 */
.L_x_19:
[----:B-1----:R1:W2:Y:S02]  /*b6b0*/  SYNCS.PHASECHK.TRANS64.TRYWAIT P0, [R161+URZ], R0 ;  /* 0x00000000a10075a7 */ /* 0x0022a4000800017f */
[----:B--2---:R-:W-:Y:S05]  /*b6c0*/  @!P0 NANOSLEEP.SYNCS 0x989680 ;  /* 0x009896800000895d */ /* 0x004fea0003900000 */
[----:B------:R-:W2:Y:S02]  /*b6d0*/  @!P0 SYNCS.PHASECHK.TRANS64 P0, [R161+URZ], R0 ;  /* 0x00000000a10085a7 */ /* 0x000ea4000800007f */
[----:B--2---:R-:W-:Y:S05]  /*b6e0*/  @!P0 BRA `(.L_x_19) ;  /* 0xfffffffc00f08947 */ /* 0x004fea000383ffff */
[----:B------:R-:W-:Y:S05]  /*b6f0*/  BRA `(.L_x_315) ;  /* 0xffffff5c00f07947 */ /* 0x000fea000383ffff */
.L_x_24:
[----:B--2---:R2:W3:Y:S02]  /*b700*/  SYNCS.PHASECHK.TRANS64.TRYWAIT P1, [R3+URZ], R0 ;  /* 0x00000000030075a7 */ /* 0x0044e4000802017f */
[----:B---3--:R-:W-:Y:S05]  /*b710*/  @!P1 NANOSLEEP.SYNCS 0x989680 ;  /* 0x009896800000995d */ /* 0x008fea0003900000 */
[----:B------:R-:W3:Y:S02]  /*b720*/  @!P1 SYNCS.PHASECHK.TRANS64 P1, [R3+URZ], R0 ;  /* 0x00000000030095a7 */ /* 0x000ee4000802007f */
[----:B---3--:R-:W-:Y:S05]  /*b730*/  @!P1 BRA `(.L_x_24) ;  /* 0xfffffffc00f09947 */ /* 0x008fea000383ffff */
[----:B------:R-:W-:Y:S05]  /*b740*/  BRA `(.L_x_23) ;  /* 0xffffff60005c7947 */ /* 0x000fea000383ffff */
.L_x_29:
[----:B--2---:R-:W-:-:S04]  /*b750*/  IMAD.U32 R5, RZ, RZ, UR4 ;  /* 0x00000004ff057e24 */ /* 0x004fc8000f8e00ff */
[----:B------:R2:W3:Y:S03]  /*b760*/  SYNCS.PHASECHK.TRANS64.TRYWAIT P1, [R5+URZ], R4 ;  /* 0x00000004050075a7 */ /* 0x0004e6000802017f */
[----:B---3--:R-:W-:Y:S05]  /*b770*/  @!P1 NANOSLEEP.SYNCS 0x989680 ;  /* 0x009896800000995d */ /* 0x008fea0003900000 */
[----:B------:R-:W3:Y:S02]  /*b780*/  @!P1 SYNCS.PHASECHK.TRANS64 P1, [R5+URZ], R4 ;  /* 0x00000004050095a7 */ /* 0x000ee4000802007f */
[----:B---3--:R-:W-:Y:S05]  /*b790*/  @!P1 BRA `(.L_x_29) ;  /* 0xfffffffc00ec9947 */ /* 0x008fea000383ffff */
[----:B------:R-:W-:Y:S05]  /*b7a0*/  BRA `(.L_x_28) ;  /* 0xffffff6400387947 */ /* 0x000fea000383ffff */
.L_x_35:
[----:B-1----:R1:W2:Y:S02]  /*b7b0*/  SYNCS.PHASECHK.TRANS64.TRYWAIT P0, [R161+URZ+0x10], R0 ;  /* 0x00001000a10075a7 */ /* 0x0022a4000800017f */
[----:B--2---:R-:W-:Y:S05]  /*b7c0*/  @!P0 NANOSLEEP.SYNCS 0x989680 ;  /* 0x009896800000895d */ /* 0x004fea0003900000 */
[----:B------:R-:W2:Y:S02]  /*b7d0*/  @!P0 SYNCS.PHASECHK.TRANS64 P0, [R161+URZ+0x10], R0 ;  /* 0x00001000a10085a7 */ /* 0x000ea4000800007f */
[----:B--2---:R-:W-:Y:S05]  /*b7e0*/  @!P0 BRA `(.L_x_35) ;  /* 0xfffffffc00f08947 */ /* 0x004fea000383ffff */
[----:B------:R-:W-:Y:S05]  /*b7f0*/  BRA `(.L_x_316) ;  /* 0xffffff6800907947 */ /* 0x000fea000383ffff */
.L_x_296:
[----:B------:R-:W-:Y:S01]  /*b800*/  BSSY B1, `(.L_x_317) ;  /* 0x0000006000017945 */ /* 0x000fe20003800000 */
[----:B------:R-:W-:-:S07]  /*b810*/  IMAD.MOV.U32 R15, RZ, RZ, -0x1 ;  /* 0xffffffffff0f7424 */ /* 0x000fce00078e00ff */
[----:B-----5:R-:W-:Y:S05]  /*b820*/  WARPSYNC.COLLECTIVE R15, `(.L_x_318) ;  /* 0x000000000f0c7348 */ /* 0x020fea0003c00000 */
[----:B------:R-:W-:Y:S02]  /*b830*/  ELECT P6, UR62, PT ;  /* 0x00000000003e782f */ /* 0x000fe400038c0000 */
[----:B------:R-:W-:Y:S01]  /*b840*/  MOV R14, UR62 ;  /* 0x0000003e000e7c02 */ /* 0x000fe20008000f00 */
[----:B-----5:R-:W-:Y:S10]  /*b850*/  ENDCOLLECTIVE ;  /* 0x000000000000791b */ /* 0x020ff40003800000 */
.L_x_318:
[----:B------:R-:W-:Y:S05]  /*b860*/  BSYNC B1 ;  /* 0x0000000000017941 */ /* 0x000fea0003800000 */
.L_x_317:
[----:B------:R-:W-:Y:S05]  /*b870*/  BRA `(.L_x_319) ;  /* 0xfffffff000107947 */ /* 0x000fea000383ffff */
.L_x_299:
[----:B0-----:R0:W1:Y:S02]  /*b880*/  SYNCS.PHASECHK.TRANS64.TRYWAIT P1, [R10+URZ+0x18], R5 ;  /* 0x000018050a0075a7 */ /* 0x001064000802017f */
[----:B-1----:R-:W-:Y:S05]  /*b890*/  @!P1 NANOSLEEP.SYNCS 0x989680 ;  /* 0x009896800000995d */ /* 0x002fea0003900000 */
[----:B------:R-:W1:Y:S02]  /*b8a0*/  @!P1 SYNCS.PHASECHK.TRANS64 P1, [R10+URZ+0x18], R5 ;  /* 0x000018050a0095a7 */ /* 0x000e64000802007f */
[----:B-1----:R-:W-:Y:S05]  /*b8b0*/  @!P1 BRA `(.L_x_299) ;  /* 0xfffffffc00f09947 */ /* 0x002fea000383ffff */
[----:B------:R-:W-:Y:S05]  /*b8c0*/  BRA `(.L_x_320) ;  /* 0xfffffff000487947 */ /* 0x000fea000383ffff */
.L_x_308:
[----:B------:R-:W-:Y:S01]  /*b8d0*/  BSSY B0, `(.L_x_321) ;  /* 0x0000006000007945 */ /* 0x000fe20003800000 */
[----:B------:R-:W-:-:S07]  /*b8e0*/  IMAD.MOV.U32 R15, RZ, RZ, -0x1 ;  /* 0xffffffffff0f7424 */ /* 0x000fce00078e00ff */
[----:B-----5:R-:W-:Y:S05]  /*b8f0*/  WARPSYNC.COLLECTIVE R15, `(.L_x_322) ;  /* 0x000000000f0c7348 */ /* 0x020fea0003c00000 */
[----:B------:R-:W-:Y:S02]  /*b900*/  ELECT P6, UR62, PT ;  /* 0x00000000003e782f */ /* 0x000fe400038c0000 */
[----:B------:R-:W-:Y:S01]  /*b910*/  MOV R14, UR62 ;  /* 0x0000003e000e7c02 */ /* 0x000fe20008000f00 */
[----:B-----5:R-:W-:Y:S10]  /*b920*/  ENDCOLLECTIVE ;  /* 0x000000000000791b */ /* 0x020ff40003800000 */
.L_x_322:
[----:B------:R-:W-:Y:S05]  /*b930*/  BSYNC B0 ;  /* 0x0000000000007941 */ /* 0x000fea0003800000 */
.L_x_321:
[----:B------:R-:W-:Y:S05]  /*b940*/  BRA `(.L_x_323) ;  /* 0xfffffff800c87947 */ /* 0x000fea000383ffff */
.L_x_312:
[----:B0-----:R0:W1:Y:S02]  /*b950*/  SYNCS.PHASECHK.TRANS64.TRYWAIT P0, [R9+URZ], R4 ;  /* 0x00000004090075a7 */ /* 0x001064000800017f */
[----:B-1----:R-:W-:Y:S05]  /*b960*/  @!P0 NANOSLEEP.SYNCS 0x989680 ;  /* 0x009896800000895d */ /* 0x002fea0003900000 */
[----:B------:R-:W1:Y:S02]  /*b970*/  @!P0 SYNCS.PHASECHK.TRANS64 P0, [R9+URZ], R4 ;  /* 0x00000004090085a7 */ /* 0x000e64000800007f */
[----:B-1----:R-:W-:Y:S05]  /*b980*/  @!P0 BRA `(.L_x_312) ;  /* 0xfffffffc00f08947 */ /* 0x002fea000383ffff */
[----:B------:R-:W-:Y:S05]  /*b990*/  BRA `(.L_x_324) ;  /* 0xfffffffc00087947 */ /* 0x000fea000383ffff */
.L_x_313:
[----:B0-----:R0:W1:Y:S02]  /*b9a0*/  SYNCS.PHASECHK.TRANS64.TRYWAIT P0, [R6+URZ], R5 ;  /* 0x00000005060075a7 */ /* 0x001064000800017f */
[----:B-1----:R-:W-:Y:S05]  /*b9b0*/  @!P0 NANOSLEEP.SYNCS 0x989680 ;  /* 0x009896800000895d */ /* 0x002fea0003900000 */
[----:B------:R-:W1:Y:S02]  /*b9c0*/  @!P0 SYNCS.PHASECHK.TRANS64 P0, [R6+URZ], R5 ;  /* 0x00000005060085a7 */ /* 0x000e64000800007f */
[----:B-1----:R-:W-:Y:S05]  /*b9d0*/  @!P0 BRA `(.L_x_313) ;  /* 0xfffffffc00f08947 */ /* 0x002fea000383ffff */
[----:B------:R-:W-:Y:S05]  /*b9e0*/  BRA `(.L_x_325) ;  /* 0xfffffffc00107947 */ /* 0x000fea000383ffff */
.L_x_326:
[----:B------:R-:W-:-:S00]  /*b9f0*/  BRA `(.L_x_326) ;  /* 0xfffffffc00fc7947 */ /* 0x000fc0000383ffff */
[----:B------:R-:W-:-:S00]  /*ba00*/  NOP ;  /* 0x0000000000007918 */ /* 0x000fc00000000000 */
[----:B------:R-:W-:-:S00]  /*ba10*/  NOP ;  /* 0x0000000000007918 */ /* 0x000fc00000000000 */
[----:B------:R-:W-:-:S00]  /*ba20*/  NOP ;  /* 0x0000000000007918 */ /* 0x000fc00000000000 */
[----:B------:R-:W-:-:S00]  /*ba30*/  NOP ;  /* 0x0000000000007918 */ /* 0x000fc00000000000 */
[----:B------:R-:W-:-:S00]  /*ba40*/  NOP ;  /* 0x0000000000007918 */ /* 0x000fc00000000000 */
[----:B------:R-:W-:-:S00]  /*ba50*/  NOP ;  /* 0x0000000000007918 */ /* 0x000fc00000000000 */
[----:B------:R-:W-:-:S00]  /*ba60*/  NOP ;  /* 0x0000000000007918 */ /* 0x000fc00000000000 */
[----:B------:R-:W-:-:S00]  /*ba70*/  NOP ;  /* 0x0000000000007918 */ /* 0x000fc00000000000 */
.L_x_327:


//--------------------- .nv.global.init           --------------------------
	.section	.nv.global.init,"aw",@progbits
.nv.global.init:
	.type		$str$22,@object
	.size		$str$22,($str$23 - $str$22)
$str$22:
        /*0000*/ 	.byte	0x6b, 0x5f, 0x74, 0x69, 0x6c, 0x65, 0x5f, 0x63, 0x6f, 0x75, 0x6e, 0x74, 0x20, 0x3e, 0x3d, 0x20
        /*0010*/ 	.byte	0x31, 0x00
	.type		$str$23,@object
	.size		$str$23,(__unnamed_1 - $str$23)
$str$23:
        /*0012*/ 	.byte	0x2f, 0x74, 0x6d, 0x70, 0x2f, 0x63, 0x75, 0x74, 0x6c, 0x61, 0x73, 0x73, 0x5f, 0x73, 0x77, 0x65
        /*0022*/ 	.byte	0x65, 0x70, 0x5f, 0x73, 0x72, 0x63, 0x2f, 0x69, 0x6e, 0x63, 0x6c, 0x75, 0x64, 0x65, 0x2f, 0x63
        /*0032*/ 	.byte	0x75, 0x74, 0x6c, 0x61, 0x73, 0x73, 0x2f, 0x67, 0x65, 0x6d, 0x6d, 0x2f, 0x63, 0x6f, 0x6c, 0x6c
        /*0042*/ 	.byte	0x65, 0x63, 0x74, 0x69, 0x76, 0x65, 0x2f, 0x73, 0x6d, 0x39, 0x30, 0x5f, 0x6d, 0x6d, 0x61, 0x5f
        /*0052*/ 	.byte	0x74, 0x6d, 0x61, 0x5f, 0x67, 0x6d, 0x6d, 0x61, 0x5f, 0x73, 0x73, 0x5f, 0x77, 0x61, 0x72, 0x70
        /*0062*/ 	.byte	0x73, 0x70, 0x65, 0x63, 0x69, 0x61, 0x6c, 0x69, 0x7a, 0x65, 0x64, 0x2e, 0x68, 0x70, 0x70, 0x00
	.type		__unnamed_1,@object
	.size		__unnamed_1,(.L_0 - __unnamed_1)
__unnamed_1:
        /*0072*/ 	.byte	0x76, 0x6f, 0x69, 0x64, 0x20, 0x63, 0x75, 0x74, 0x6c, 0x61, 0x73, 0x73, 0x3a, 0x3a, 0x67, 0x65
        /* <DEDUP_REMOVED lines=181> */
        /*0bd2*/ 	.byte	0x74, 0x69, 0x74, 0x79, 0x5d, 0x00
.L_0:


//--------------------- .nv.shared._ZN7cutlass13device_kernelINS_4gemm6kernel13GemmUniversalIN4cute5tupleIJiiiiEEENS1_10collective13CollectiveMmaINS1_34MainloopSm90TmaGmmaWarpSpecializedILi3ENS5_IJNS4_1CILi2EEESB_NSA_ILi1EEEEEENS1_32KernelTmaWarpSpecializedPingpongEEENS5_IJNSA_ILi64EEENSA_ILi256EEESG_EEENS_10bfloat16_tENS5_IJlSC_lEEESJ_SK_NS4_8TiledMMAINS4_8MMA_AtomIJNS4_4SM904GMMA28MMA_64x256x16_F32BF16BF16_SSILNSO_5MajorE0ELSQ_0ELNSO_7ScaleInE1ELSR_1EEEEEENS4_6LayoutINS5_IJSC_SC_SC_EEENS5_IJNSA_ILi0EEESW_SW_EEEEENS5_IJNS4_10UnderscoreESZ_SZ_EEEEENS4_23SM90_TMA_LOAD_MULTICASTENS4_14ComposedLayoutINS4_7SwizzleILi3ELi4ELi3EEENS4_18smem_ptr_flag_bitsILi16EEENSU_INS5_IJNSA_ILi8EEESG_EEENS5_IJSG_SC_EEEEEEEvNS4_8identityES12_S1C_vS1D_EENS_8epilogue10collective6detail29Sm90TmaWarpSpecializedAdapterINS1G_15DefaultEpilogueISJ_SK_SK_NS1F_6thread17LinearCombinationISJ_Li1EffLNS1K_9ScaleType4KindE0ELNS_15FloatRoundStyleE2ESJ_EENS1_15EpilogueDefaultEEEEEvvEEEEvNT_6ParamsE --------------------------
	.section	.nv.shared._ZN7cutlass13device_kernelINS_4gemm6kernel13GemmUniversalIN4cute5tupleIJiiiiEEENS1_10collective13CollectiveMmaINS1_34MainloopSm90TmaGmmaWarpSpecializedILi3ENS5_IJNS4_1CILi2EEESB_NSA_ILi1EEEEEENS1_32KernelTmaWarpSpecializedPingpongEEENS5_IJNSA_ILi64EEENSA_ILi256EEESG_EEENS_10bfloat16_tENS5_IJlSC_lEEESJ_SK_NS4_8TiledMMAINS4_8MMA_AtomIJNS4_4SM904GMMA28MMA_64x256x16_F32BF16BF16_SSILNSO_5MajorE0ELSQ_0ELNSO_7ScaleInE1ELSR_1EEEEEENS4_6LayoutINS5_IJSC_SC_SC_EEENS5_IJNSA_ILi0EEESW_SW_EEEEENS5_IJNS4_10UnderscoreESZ_SZ_EEEEENS4_23SM90_TMA_LOAD_MULTICASTENS4_14ComposedLayoutINS4_7SwizzleILi3ELi4ELi3EEENS4_18smem_ptr_flag_bitsILi16EEENSU_INS5_IJNSA_ILi8EEESG_EEENS5_IJSG_SC_EEEEEEEvNS4_8identityES12_S1C_vS1D_EENS_8epilogue10collective6detail29Sm90TmaWarpSpecializedAdapterINS1G_15DefaultEpilogueISJ_SK_SK_NS1F_6thread17LinearCombinationISJ_Li1EffLNS1K_9ScaleType4KindE0ELNS_15FloatRoundStyleE2ESJ_EENS1_15EpilogueDefaultEEEEEvvEEEEvNT_6ParamsE,"aw",@nobits
	.sectionflags	@""
	.align	16
	.zero		1024


//--------------------- .nv.shared.reserved.0     --------------------------
	.section	.nv.shared.reserved.0,"aw",@nobits
	.weak		__nv_reservedSMEM_offset_0_alias
	.size		__nv_reservedSMEM_offset_0_alias, 0, 0
	.other		__nv_reservedSMEM_offset_0_alias,@"STO_CUDA_RESERVED_SHARED STV_DEFAULT"
__nv_reservedSMEM_offset_0_alias:
	.zero		0


//--------------------- .nv.global                --------------------------
	.section	.nv.global,"aw",@nobits
.nv.global:
	.type		_ZN39_INTERNAL_1e57db8e_4_k_cu_746194ba_35274cute1_E,@object
	.size		_ZN39_INTERNAL_1e57db8e_4_k_cu_746194ba_35274cute1_E,(_ZN39_INTERNAL_1e57db8e_4_k_cu_746194ba_35274cuda3std3__45__cpo6cbeginE - _ZN39_INTERNAL_1e57db8e_4_k_cu_746194ba_35274cute1_E)
_ZN39_INTERNAL_1e57db8e_4_k_cu_746194ba_35274cute1_E:
	.zero		1
	.type		_ZN39_INTERNAL_1e57db8e_4_k_cu_746194ba_35274cuda3std3__45__cpo6cbeginE,@object
	.size		_ZN39_INTERNAL_1e57db8e_4_k_cu_746194ba_35274cuda3std3__45__cpo6cbeginE,(_ZN39_INTERNAL_1e57db8e_4_k_cu_746194ba_35274cuda3std3__48in_placeE - _ZN39_INTERNAL_1e57db8e_4_k_cu_746194ba_35274cuda3std3__45__cpo6cbeginE)
_ZN39_INTERNAL_1e57db8e_4_k_cu_746194ba_35274cuda3std3__45__cpo6cbeginE:
	.zero		1
	.type		_ZN39_INTERNAL_1e57db8e_4_k_cu_746194ba_35274cuda3std3__48in_placeE,@object
	.size		_ZN39_INTERNAL_1e57db8e_4_k_cu_746194ba_35274cuda3std3__48in_placeE,(_ZN39_INTERNAL_1e57db8e_4_k_cu_746194ba_35274cuda3std6ranges3__45__cpo9iter_moveE - _ZN39_INTERNAL_1e57db8e_4_k_cu_746194ba_35274cuda3std3__48in_placeE)
_ZN39_INTERNAL_1e57db8e_4_k_cu_746194ba_35274cuda3std3__48in_placeE:
	.zero		1
	.type		_ZN39_INTERNAL_1e57db8e_4_k_cu_746194ba_35274cuda3std6ranges3__45__cpo9iter_moveE,@object
	.size		_ZN39_INTERNAL_1e57db8e_4_k_cu_746194ba_35274cuda3std6ranges3__45__cpo9iter_moveE,(_ZN39_INTERNAL_1e57db8e_4_k_cu_746194ba_35274cuda3std3__45__cpo5beginE - _ZN39_INTERNAL_1e57db8e_4_k_cu_746194ba_35274cuda3std6ranges3__45__cpo9iter_moveE)
_ZN39_INTERNAL_1e57db8e_4_k_cu_746194ba_35274cuda3std6ranges3__45__cpo9iter_moveE:
	.zero		1
	.type		_ZN39_INTERNAL_1e57db8e_4_k_cu_746194ba_35274cuda3std3__45__cpo5beginE,@object
	.size		_ZN39_INTERNAL_1e57db8e_4_k_cu_746194ba_35274cuda3std3__45__cpo5beginE,(_ZN39_INTERNAL_1e57db8e_4_k_cu_746194ba_35274cuda3std3__441_GLOBAL__N__1e57db8e_4_k_cu_746194ba_35276ignoreE - _ZN39_INTERNAL_1e57db8e_4_k_cu_746194ba_35274cuda3std3__45__cpo5beginE)
_ZN39_INTERNAL_1e57db8e_4_k_cu_746194ba_35274cuda3std3__45__cpo5beginE:
	.zero		1
	.type		_ZN39_INTERNAL_1e57db8e_4_k_cu_746194ba_35274cuda3std3__441_GLOBAL__N__1e57db8e_4_k_cu_746194ba_35276ignoreE,@object
	.size		_ZN39_INTERNAL_1e57db8e_4_k_cu_746194ba_35274cuda3std3__441_GLOBAL__N__1e57db8e_4_k_cu_746194ba_35276ignoreE,(_ZN39_INTERNAL_1e57db8e_4_k_cu_746194ba_35274cute7productE - _ZN39_INTERNAL_1e57db8e_4_k_cu_746194ba_35274cuda3std3__441_GLOBAL__N__1e57db8e_4_k_cu_746194ba_35276ignoreE)
_ZN39_INTERNAL_1e57db8e_4_k_cu_746194ba_35274cuda3std3__441_GLOBAL__N__1e57db8e_4_k_cu_746194ba_35276ignoreE:
	.zero		1
	.type		_ZN39_INTERNAL_1e57db8e_4_k_cu_746194ba_35274cute7productE,@object
	.size		_ZN39_INTERNAL_1e57db8e_4_k_cu_746194ba_35274cute7productE,(_ZN39_INTERNAL_1e57db8e_4_k_cu_746194ba_35274cuda3std3__45__cpo3endE - _ZN39_INTERNAL_1e57db8e_4_k_cu_746194ba_35274cute7productE)
_ZN39_INTERNAL_1e57db8e_4_k_cu_746194ba_35274cute7productE:
	.zero		1
	.type		_ZN39_INTERNAL_1e57db8e_4_k_cu_746194ba_35274cuda3std3__45__cpo3endE,@object
	.size		_ZN39_INTERNAL_1e57db8e_4_k_cu_746194ba_35274cuda3std3__45__cpo3endE,(_ZN39_INTERNAL_1e57db8e_4_k_cu_746194ba_35274cuda3std3__419piecewise_constructE - _ZN39_INTERNAL_1e57db8e_4_k_cu_746194ba_35274cuda3std3__45__cpo3endE)
_ZN39_INTERNAL_1e57db8e_4_k_cu_746194ba_35274cuda3std3__45__cpo3endE:
	.zero		1
	.type		_ZN39_INTERNAL_1e57db8e_4_k_cu_746194ba_35274cuda3std3__419piecewise_constructE,@object
	.size		_ZN39_INTERNAL_1e57db8e_4_k_cu_746194ba_35274cuda3std3__419piecewise_constructE,(_ZN39_INTERNAL_1e57db8e_4_k_cu_746194ba_35274cuda3std3__45__cpo4cendE - _ZN39_INTERNAL_1e57db8e_4_k_cu_746194ba_35274cuda3std3__419piecewise_constructE)
_ZN39_INTERNAL_1e57db8e_4_k_cu_746194ba_35274cuda3std3__419piecewise_constructE:
	.zero		1
	.type		_ZN39_INTERNAL_1e57db8e_4_k_cu_746194ba_35274cuda3std3__45__cpo4cendE,@object
	.size		_ZN39_INTERNAL_1e57db8e_4_k_cu_746194ba_35274cuda3std3__45__cpo4cendE,(_ZN39_INTERNAL_1e57db8e_4_k_cu_746194ba_35274cuda3std6ranges3__45__cpo4swapE - _ZN39_INTERNAL_1e57db8e_4_k_cu_746194ba_35274cuda3std3__45__cpo4cendE)
_ZN39_INTERNAL_1e57db8e_4_k_cu_746194ba_35274cuda3std3__45__cpo4cendE:
	.zero		1
	.type		_ZN39_INTERNAL_1e57db8e_4_k_cu_746194ba_35274cuda3std6ranges3__45__cpo4swapE,@object
	.size		_ZN39_INTERNAL_1e57db8e_4_k_cu_746194ba_35274cuda3std6ranges3__45__cpo4swapE,(.L_8 - _ZN39_INTERNAL_1e57db8e_4_k_cu_746194ba_35274cuda3std6ranges3__45__cpo4swapE)
_ZN39_INTERNAL_1e57db8e_4_k_cu_746194ba_35274cuda3std6ranges3__45__cpo4swapE:
	.zero		1
.L_8:


//--------------------- .nv.constant0._ZN7cutlass13device_kernelINS_4gemm6kernel13GemmUniversalIN4cute5tupleIJiiiiEEENS1_10collective13CollectiveMmaINS1_34MainloopSm90TmaGmmaWarpSpecializedILi3ENS5_IJNS4_1CILi2EEESB_NSA_ILi1EEEEEENS1_32KernelTmaWarpSpecializedPingpongEEENS5_IJNSA_ILi64EEENSA_ILi256EEESG_EEENS_10bfloat16_tENS5_IJlSC_lEEESJ_SK_NS4_8TiledMMAINS4_8MMA_AtomIJNS4_4SM904GMMA28MMA_64x256x16_F32BF16BF16_SSILNSO_5MajorE0ELSQ_0ELNSO_7ScaleInE1ELSR_1EEEEEENS4_6LayoutINS5_IJSC_SC_SC_EEENS5_IJNSA_ILi0EEESW_SW_EEEEENS5_IJNS4_10UnderscoreESZ_SZ_EEEEENS4_23SM90_TMA_LOAD_MULTICASTENS4_14ComposedLayoutINS4_7SwizzleILi3ELi4ELi3EEENS4_18smem_ptr_flag_bitsILi16EEENSU_INS5_IJNSA_ILi8EEESG_EEENS5_IJSG_SC_EEEEEEEvNS4_8identityES12_S1C_vS1D_EENS_8epilogue10collective6detail29Sm90TmaWarpSpecializedAdapterINS1G_15DefaultEpilogueISJ_SK_SK_NS1F_6thread17LinearCombinationISJ_Li1EffLNS1K_9ScaleType4KindE0ELNS_15FloatRoundStyleE2ESJ_EENS1_15EpilogueDefaultEEEEEvvEEEEvNT_6ParamsE --------------------------
	.section	.nv.constant0._ZN7cutlass13device_kernelINS_4gemm6kernel13GemmUniversalIN4cute5tupleIJiiiiEEENS1_10collective13CollectiveMmaINS1_34MainloopSm90TmaGmmaWarpSpecializedILi3ENS5_IJNS4_1CILi2EEESB_NSA_ILi1EEEEEENS1_32KernelTmaWarpSpecializedPingpongEEENS5_IJNSA_ILi64EEENSA_ILi256EEESG_EEENS_10bfloat16_tENS5_IJlSC_lEEESJ_SK_NS4_8TiledMMAINS4_8MMA_AtomIJNS4_4SM904GMMA28MMA_64x256x16_F32BF16BF16_SSILNSO_5MajorE0ELSQ_0ELNSO_7ScaleInE1ELSR_1EEEEEENS4_6LayoutINS5_IJSC_SC_SC_EEENS5_IJNSA_ILi0EEESW_SW_EEEEENS5_IJNS4_10UnderscoreESZ_SZ_EEEEENS4_23SM90_TMA_LOAD_MULTICASTENS4_14ComposedLayoutINS4_7SwizzleILi3ELi4ELi3EEENS4_18smem_ptr_flag_bitsILi16EEENSU_INS5_IJNSA_ILi8EEESG_EEENS5_IJSG_SC_EEEEEEEvNS4_8identityES12_S1C_vS1D_EENS_8epilogue10collective6detail29Sm90TmaWarpSpecializedAdapterINS1G_15DefaultEpilogueISJ_SK_SK_NS1F_6thread17LinearCombinationISJ_Li1EffLNS1K_9ScaleType4KindE0ELNS_15FloatRoundStyleE2ESJ_EENS1_15EpilogueDefaultEEEEEvvEEEEvNT_6ParamsE,"a",@progbits
	.sectionflags	@""
	.align	4
.nv.constant0._ZN7cutlass13device_kernelINS_4gemm6kernel13GemmUniversalIN4cute5tupleIJiiiiEEENS1_10collective13CollectiveMmaINS1_34MainloopSm90TmaGmmaWarpSpecializedILi3ENS5_IJNS4_1CILi2EEESB_NSA_ILi1EEEEEENS1_32KernelTmaWarpSpecializedPingpongEEENS5_IJNSA_ILi64EEENSA_ILi256EEESG_EEENS_10bfloat16_tENS5_IJlSC_lEEESJ_SK_NS4_8TiledMMAINS4_8MMA_AtomIJNS4_4SM904GMMA28MMA_64x256x16_F32BF16BF16_SSILNSO_5MajorE0ELSQ_0ELNSO_7ScaleInE1ELSR_1EEEEEENS4_6LayoutINS5_IJSC_SC_SC_EEENS5_IJNSA_ILi0EEESW_SW_EEEEENS5_IJNS4_10UnderscoreESZ_SZ_EEEEENS4_23SM90_TMA_LOAD_MULTICASTENS4_14ComposedLayoutINS4_7SwizzleILi3ELi4ELi3EEENS4_18smem_ptr_flag_bitsILi16EEENSU_INS5_IJNSA_ILi8EEESG_EEENS5_IJSG_SC_EEEEEEEvNS4_8identityES12_S1C_vS1D_EENS_8epilogue10collective6detail29Sm90TmaWarpSpecializedAdapterINS1G_15DefaultEpilogueISJ_SK_SK_NS1F_6thread17LinearCombinationISJ_Li1EffLNS1K_9ScaleType4KindE0ELNS_15FloatRoundStyleE2ESJ_EENS1_15EpilogueDefaultEEEEEvvEEEEvNT_6ParamsE:
	.zero		1664


//--------------------- SYMBOLS --------------------------

	.type		.nv.reservedSmem.offset0,@object
	.size		.nv.reservedSmem.offset0,0x4
	.type		__assertfail,@function
